	.target	sm_90a

	.elftype	@"ET_EXEC"


//--------------------- .note.nv.tkinfo           --------------------------
	.section	.note.nv.tkinfo,"",@"SHT_NOTE"
	.sectionflags	@"SHF_NOTE_NV_TKINFO"
	.tkinfo
        /*0018*/ 	.word	0x00000002
        /*0030*/ 	.string	""
        /*0030*/ 	.string	"ptxas"
        /*0030*/ 	.string	"Cuda compilation tools, release 13.0, V13.0.88"
        /*0030*/ 	.string	"Build cuda_13.0.r13.0/compiler.36424714_0"
        /*0030*/ 	.string	"-arch sm_90a -m 64 "



//--------------------- .note.nv.cuinfo           --------------------------
	.section	.note.nv.cuinfo,"",@"SHT_NOTE"
	.sectionflags	@"SHF_NOTE_NV_CUINFO"
        /*0018*/ 	.short	0x0002
        /*001a*/ 	.short	0x005a
        /*001c*/ 	.short	0x0082
	.zero		2


//--------------------- .nv.info                  --------------------------
	.section	.nv.info,"",@"SHT_CUDA_INFO"
	.align	4


	//----- nvinfo : EIATTR_REGCOUNT
	.align		4
        /*0000*/ 	.byte	0x04, 0x2f
        /*0002*/ 	.short	(.L_15 - .L_14)
	.align		4
.L_14:
        /*0004*/ 	.word	index@(_ZN7cutlass13device_kernelINS_4gemm6kernel13GemmUniversalIN4cute5tupleIJiiiiEEENS1_10collective13CollectiveMmaINS1_34MainloopSm90TmaGmmaWarpSpecializedILi3ENS5_IJNS4_1CILi2EEESB_NSA_ILi1EEEEEENS1_35KernelTmaWarpSpecializedCooperativeEEENS5_IJNSA_ILi128EEESG_NSA_ILi64EEEEEENS_10tfloat32_tENS5_IJlSC_lEEESJ_SK_NS4_8TiledMMAINS4_8MMA_AtomIJNS4_4SM904GMMA30MMA_64x128x8_F32TF32TF32_SS_TNILNSO_7ScaleInE1ELSQ_1EEEEEENS4_6LayoutINS5_IJSB_SC_SC_EEENS5_IJSC_NSA_ILi0EEESV_EEEEENS5_IJNS4_10UnderscoreESY_SY_EEEEENS4_23SM90_TMA_LOAD_MULTICASTENS4_14ComposedLayoutINS4_7SwizzleILi3ELi4ELi3EEENS4_18smem_ptr_flag_bitsILi32EEENST_INS5_IJNSA_ILi8EEENSA_ILi32EEEEEENS5_IJS18_SC_EEEEEEEvNS4_8identityES11_S1C_vS1D_EENS_8epilogue10collective6detail29Sm90TmaWarpSpecializedAdapterINS1G_15DefaultEpilogueISJ_SK_SK_NS1F_6thread17LinearCombinationISJ_Li1EffLNS1K_9ScaleType4KindE0ELNS_15FloatRoundStyleE2ESJ_EENS1_15EpilogueDefaultEEEEEvvEEEEvNT_6ParamsE)
        /*0008*/ 	.word	0x000000a8


	//----- nvinfo : EIATTR_FRAME_SIZE
	.align		4
.L_15:
        /*000c*/ 	.byte	0x04, 0x11
        /*000e*/ 	.short	(.L_17 - .L_16)
	.align		4
.L_16:
        /*0010*/ 	.word	index@(_ZN7cutlass13device_kernelINS_4gemm6kernel13GemmUniversalIN4cute5tupleIJiiiiEEENS1_10collective13CollectiveMmaINS1_34MainloopSm90TmaGmmaWarpSpecializedILi3ENS5_IJNS4_1CILi2EEESB_NSA_ILi1EEEEEENS1_35KernelTmaWarpSpecializedCooperativeEEENS5_IJNSA_ILi128EEESG_NSA_ILi64EEEEEENS_10tfloat32_tENS5_IJlSC_lEEESJ_SK_NS4_8TiledMMAINS4_8MMA_AtomIJNS4_4SM904GMMA30MMA_64x128x8_F32TF32TF32_SS_TNILNSO_7ScaleInE1ELSQ_1EEEEEENS4_6LayoutINS5_IJSB_SC_SC_EEENS5_IJSC_NSA_ILi0EEESV_EEEEENS5_IJNS4_10UnderscoreESY_SY_EEEEENS4_23SM90_TMA_LOAD_MULTICASTENS4_14ComposedLayoutINS4_7SwizzleILi3ELi4ELi3EEENS4_18smem_ptr_flag_bitsILi32EEENST_INS5_IJNSA_ILi8EEENSA_ILi32EEEEEENS5_IJS18_SC_EEEEEEEvNS4_8identityES11_S1C_vS1D_EENS_8epilogue10collective6detail29Sm90TmaWarpSpecializedAdapterINS1G_15DefaultEpilogueISJ_SK_SK_NS1F_6thread17LinearCombinationISJ_Li1EffLNS1K_9ScaleType4KindE0ELNS_15FloatRoundStyleE2ESJ_EENS1_15EpilogueDefaultEEEEEvvEEEEvNT_6ParamsE)
        /*0014*/ 	.word	0x00000000


	//----- nvinfo : EIATTR_MIN_STACK_SIZE
	.align		4
.L_17:
        /*0018*/ 	.byte	0x04, 0x12
        /*001a*/ 	.short	(.L_19 - .L_18)
	.align		4
.L_18:
        /*001c*/ 	.word	index@(_ZN7cutlass13device_kernelINS_4gemm6kernel13GemmUniversalIN4cute5tupleIJiiiiEEENS1_10collective13CollectiveMmaINS1_34MainloopSm90TmaGmmaWarpSpecializedILi3ENS5_IJNS4_1CILi2EEESB_NSA_ILi1EEEEEENS1_35KernelTmaWarpSpecializedCooperativeEEENS5_IJNSA_ILi128EEESG_NSA_ILi64EEEEEENS_10tfloat32_tENS5_IJlSC_lEEESJ_SK_NS4_8TiledMMAINS4_8MMA_AtomIJNS4_4SM904GMMA30MMA_64x128x8_F32TF32TF32_SS_TNILNSO_7ScaleInE1ELSQ_1EEEEEENS4_6LayoutINS5_IJSB_SC_SC_EEENS5_IJSC_NSA_ILi0EEESV_EEEEENS5_IJNS4_10UnderscoreESY_SY_EEEEENS4_23SM90_TMA_LOAD_MULTICASTENS4_14ComposedLayoutINS4_7SwizzleILi3ELi4ELi3EEENS4_18smem_ptr_flag_bitsILi32EEENST_INS5_IJNSA_ILi8EEENSA_ILi32EEEEEENS5_IJS18_SC_EEEEEEEvNS4_8identityES11_S1C_vS1D_EENS_8epilogue10collective6detail29Sm90TmaWarpSpecializedAdapterINS1G_15DefaultEpilogueISJ_SK_SK_NS1F_6thread17LinearCombinationISJ_Li1EffLNS1K_9ScaleType4KindE0ELNS_15FloatRoundStyleE2ESJ_EENS1_15EpilogueDefaultEEEEEvvEEEEvNT_6ParamsE)
        /*0020*/ 	.word	0x00000000
.L_19:


//--------------------- .nv.compat                --------------------------
	.section	.nv.compat,"",@"SHT_CUDA_COMPAT_INFO"
	.align	4
        /*0000*/ 	.byte	0x02, 0x09, 0x01, 0x00, 0x02, 0x02, 0x04, 0x00, 0x02, 0x05, 0x05, 0x00, 0x03, 0x07, 0x01, 0x01
        /*0010*/ 	.byte	0x02, 0x03, 0x01, 0x00, 0x02, 0x06, 0x01, 0x00, 0x04, 0x0b, 0x08, 0x00, 0x00, 0x00, 0x00, 0x00
        /*0020*/ 	.byte	0x00, 0x00, 0x00, 0x00


//--------------------- .nv.info._ZN7cutlass13device_kernelINS_4gemm6kernel13GemmUniversalIN4cute5tupleIJiiiiEEENS1_10collective13CollectiveMmaINS1_34MainloopSm90TmaGmmaWarpSpecializedILi3ENS5_IJNS4_1CILi2EEESB_NSA_ILi1EEEEEENS1_35KernelTmaWarpSpecializedCooperativeEEENS5_IJNSA_ILi128EEESG_NSA_ILi64EEEEEENS_10tfloat32_tENS5_IJlSC_lEEESJ_SK_NS4_8TiledMMAINS4_8MMA_AtomIJNS4_4SM904GMMA30MMA_64x128x8_F32TF32TF32_SS_TNILNSO_7ScaleInE1ELSQ_1EEEEEENS4_6LayoutINS5_IJSB_SC_SC_EEENS5_IJSC_NSA_ILi0EEESV_EEEEENS5_IJNS4_10UnderscoreESY_SY_EEEEENS4_23SM90_TMA_LOAD_MULTICASTENS4_14ComposedLayoutINS4_7SwizzleILi3ELi4ELi3EEENS4_18smem_ptr_flag_bitsILi32EEENST_INS5_IJNSA_ILi8EEENSA_ILi32EEEEEENS5_IJS18_SC_EEEEEEEvNS4_8identityES11_S1C_vS1D_EENS_8epilogue10collective6detail29Sm90TmaWarpSpecializedAdapterINS1G_15DefaultEpilogueISJ_SK_SK_NS1F_6thread17LinearCombinationISJ_Li1EffLNS1K_9ScaleType4KindE0ELNS_15FloatRoundStyleE2ESJ_EENS1_15EpilogueDefaultEEEEEvvEEEEvNT_6ParamsE --------------------------
	.section	.nv.info._ZN7cutlass13device_kernelINS_4gemm6kernel13GemmUniversalIN4cute5tupleIJiiiiEEENS1_10collective13CollectiveMmaINS1_34MainloopSm90TmaGmmaWarpSpecializedILi3ENS5_IJNS4_1CILi2EEESB_NSA_ILi1EEEEEENS1_35KernelTmaWarpSpecializedCooperativeEEENS5_IJNSA_ILi128EEESG_NSA_ILi64EEEEEENS_10tfloat32_tENS5_IJlSC_lEEESJ_SK_NS4_8TiledMMAINS4_8MMA_AtomIJNS4_4SM904GMMA30MMA_64x128x8_F32TF32TF32_SS_TNILNSO_7ScaleInE1ELSQ_1EEEEEENS4_6LayoutINS5_IJSB_SC_SC_EEENS5_IJSC_NSA_ILi0EEESV_EEEEENS5_IJNS4_10UnderscoreESY_SY_EEEEENS4_23SM90_TMA_LOAD_MULTICASTENS4_14ComposedLayoutINS4_7SwizzleILi3ELi4ELi3EEENS4_18smem_ptr_flag_bitsILi32EEENST_INS5_IJNSA_ILi8EEENSA_ILi32EEEEEENS5_IJS18_SC_EEEEEEEvNS4_8identityES11_S1C_vS1D_EENS_8epilogue10collective6detail29Sm90TmaWarpSpecializedAdapterINS1G_15DefaultEpilogueISJ_SK_SK_NS1F_6thread17LinearCombinationISJ_Li1EffLNS1K_9ScaleType4KindE0ELNS_15FloatRoundStyleE2ESJ_EENS1_15EpilogueDefaultEEEEEvvEEEEvNT_6ParamsE,"",@"SHT_CUDA_INFO"
	.sectionflags	@""
	.align	4


	//----- nvinfo : EIATTR_CUDA_API_VERSION
	.align		4
        /*0000*/ 	.byte	0x04, 0x37
        /*0002*/ 	.short	(.L_21 - .L_20)
.L_20:
        /*0004*/ 	.word	0x00000082


	//----- nvinfo : EIATTR_KPARAM_INFO
	.align		4
.L_21:
        /*0008*/ 	.byte	0x04, 0x17
        /*000a*/ 	.short	(.L_23 - .L_22)
.L_22:
        /*000c*/ 	.word	0x00000000
        /*0010*/ 	.short	0x0000
        /*0012*/ 	.short	0x0070
        /*0014*/ 	.byte	0x00, 0xf0, 0x01, 0x10


	//----- nvinfo : EIATTR_SPARSE_MMA_MASK
	.align		4
.L_23:
        /*0018*/ 	.byte	0x03, 0x50
        /*001a*/ 	.short	0x0000


	//----- nvinfo : EIATTR_MAXREG_COUNT
	.align		4
        /*001c*/ 	.byte	0x03, 0x1b
        /*001e*/ 	.short	0x00a8


	//----- nvinfo : EIATTR_NUM_BARRIERS
	.align		4
        /*0020*/ 	.byte	0x02, 0x4c
        /*0022*/ 	.byte	0x01
	.zero		1


	//----- nvinfo : EIATTR_EXTERNS
	.align		4
        /*0024*/ 	.byte	0x04, 0x0f
        /*0026*/ 	.short	(.L_25 - .L_24)


	//   ....[0]....
	.align		4
.L_24:
        /*0028*/ 	.word	index@(__assertfail)


	//----- nvinfo : EIATTR_MERCURY_ISA_VERSION
	.align		4
.L_25:
        /*002c*/ 	.byte	0x03, 0x5f
        /*002e*/ 	.short	0x0101


	//----- nvinfo : EIATTR_INT_WARP_WIDE_INSTR_OFFSETS
	.align		4
        /*0030*/ 	.byte	0x04, 0x31
        /*0032*/ 	.short	(.L_27 - .L_26)


	//   ....[0]....
.L_26:
        /*0034*/ 	.word	0x00000460


	//   ....[1]....
        /*0038*/ 	.word	0x00000490


	//   ....[2]....
        /*003c*/ 	.word	0x00000630


	//   ....[3]....
        /*0040*/ 	.word	0x00002260


	//----- nvinfo : EIATTR_COOP_GROUP_MASK_REGIDS
	.align		4
.L_27:
        /*0044*/ 	.byte	0x04, 0x29
        /*0046*/ 	.short	(.L_29 - .L_28)


	//   ....[0]....
.L_28:
        /*0048*/ 	.word	0xffffffff


	//   ....[1]....
        /*004c*/ 	.word	0xffffffff


	//   ....[2]....
        /*0050*/ 	.word	0xffffffff


	//   ....[3]....
        /*0054*/ 	.word	0xffffffff


	//   ....[4]....
        /*0058*/ 	.word	0xffffffff


	//   ....[5]....
        /*005c*/ 	.word	0xffffffff


	//----- nvinfo : EIATTR_COOP_GROUP_INSTR_OFFSETS
	.align		4
.L_29:
        /*0060*/ 	.byte	0x04, 0x28
        /*0062*/ 	.short	(.L_31 - .L_30)


	//   ....[0]....
.L_30:
        /*0064*/ 	.word	0x00000060


	//   ....[1]....
        /*0068*/ 	.word	0x00000070


	//   ....[2]....
        /*006c*/ 	.word	0x00000130


	//   ....[3]....
        /*0070*/ 	.word	0x000002b0


	//   ....[4]....
        /*0074*/ 	.word	0x000007e0


	//   ....[5]....
        /*0078*/ 	.word	0x00001460


	//----- nvinfo : EIATTR_REG_RECONFIG
	.align		4
.L_31:
        /*007c*/ 	.byte	0x01, 0x54
	.zero		2


	//----- nvinfo : EIATTR_SYSCALL_OFFSETS
	.align		4
        /*0080*/ 	.byte	0x04, 0x46
        /*0082*/ 	.short	(.L_33 - .L_32)


	//   ....[0]....
.L_32:
        /*0084*/ 	.word	0x00001650


	//----- nvinfo : EIATTR_MBARRIER_INSTR_OFFSETS
	.align		4
.L_33:
        /*0088*/ 	.byte	0x04, 0x39
        /*008a*/ 	.short	(.L_35 - .L_34)


	//   ....[0]....
.L_34:
        /*008c*/ 	.word	0x00000230
        /*0090*/ 	.word	0x000000ff
        /*0094*/ 	.word	0x00000000
        /*0098*/ 	.short	0x0100
        /*009a*/ 	.byte	0x08
	.zero		1


	//   ....[1]....
        /*009c*/ 	.word	0x00000240
        /*00a0*/ 	.word	0x000000ff
        /*00a4*/ 	.word	0x00000018
        /*00a8*/ 	.short	0x0100
        /*00aa*/ 	.byte	0x08
	.zero		1


	//   ....[2]....
        /*00ac*/ 	.word	0x00000250
        /*00b0*/ 	.word	0x000000ff
        /*00b4*/ 	.word	0x00000008
        /*00b8*/ 	.short	0x0100
        /*00ba*/ 	.byte	0x08
	.zero		1


	//   ....[3]....
        /*00bc*/ 	.word	0x00000260
        /*00c0*/ 	.word	0x000000ff
        /*00c4*/ 	.word	0x00000020
        /*00c8*/ 	.short	0x0100
        /*00ca*/ 	.byte	0x08
	.zero		1


	//   ....[4]....
        /*00cc*/ 	.word	0x00000270
        /*00d0*/ 	.word	0x000000ff
        /*00d4*/ 	.word	0x00000010
        /*00d8*/ 	.short	0x0100
        /*00da*/ 	.byte	0x08
	.zero		1


	//   ....[5]....
        /*00dc*/ 	.word	0x00000280
        /*00e0*/ 	.word	0x000000ff
        /*00e4*/ 	.word	0x00000028
        /*00e8*/ 	.short	0x0100
        /*00ea*/ 	.byte	0x08
	.zero		1


	//   ....[6]....
        /*00ec*/ 	.word	0x000006c0
        /*00f0*/ 	.word	0x000000ff
        /*00f4*/ 	.word	0x00000040
        /*00f8*/ 	.short	0x0100
        /*00fa*/ 	.byte	0x06
	.zero		1


	//   ....[7]....
        /*00fc*/ 	.word	0x00000760
        /*0100*/ 	.word	0x000000ff
        /*0104*/ 	.word	0x00000048
        /*0108*/ 	.short	0x0100
        /*010a*/ 	.byte	0x06
	.zero		1


	//   ....[8]....
        /*010c*/ 	.word	0x00001710
        /*0110*/ 	.word	0x00000003
        /*0114*/ 	.word	0x00000000
        /*0118*/ 	.short	0x010a
        /*011a*/ 	.byte	0x3f
	.zero		1


	//   ....[9]....
        /*011c*/ 	.word	0x00001770
        /*0120*/ 	.word	0x00000003
        /*0124*/ 	.word	0x00000000
        /*0128*/ 	.short	0x010a
        /*012a*/ 	.byte	0x3f
	.zero		1


	//   ....[10]....
        /*012c*/ 	.word	0x00001cb0
        /*0130*/ 	.word	0x00000005
        /*0134*/ 	.word	0x00000000
        /*0138*/ 	.short	0x010a
        /*013a*/ 	.byte	0x3f
	.zero		1


	//   ....[11]....
        /*013c*/ 	.word	0x00001cf0
        /*0140*/ 	.word	0x00000005
        /*0144*/ 	.word	0x00000000
        /*0148*/ 	.short	0x010a
        /*014a*/ 	.byte	0x3f
	.zero		1


	//   ....[12]....
        /*014c*/ 	.word	0x00002110
        /*0150*/ 	.word	0x00000004
        /*0154*/ 	.word	0x00000000
        /*0158*/ 	.short	0x0101
        /*015a*/ 	.byte	0x3f
	.zero		1


	//   ....[13]....
        /*015c*/ 	.word	0x00002300
        /*0160*/ 	.word	0x00000000
        /*0164*/ 	.word	0x00000000
        /*0168*/ 	.short	0x0101
        /*016a*/ 	.byte	0x3f
	.zero		1


	//   ....[14]....
        /*016c*/ 	.word	0x000074c0
        /*0170*/ 	.word	0x00000015
        /*0174*/ 	.word	0x00000018
        /*0178*/ 	.short	0x010a
        /*017a*/ 	.byte	0x3f
	.zero		1


	//   ....[15]....
        /*017c*/ 	.word	0x00007940
        /*0180*/ 	.word	0x00000006
        /*0184*/ 	.word	0x00000048
        /*0188*/ 	.short	0x0101
        /*018a*/ 	.byte	0x3f
	.zero		1


	//   ....[16]....
        /*018c*/ 	.word	0x00008070
        /*0190*/ 	.word	0x00000007
        /*0194*/ 	.word	0x00000000
        /*0198*/ 	.short	0x010a
        /*019a*/ 	.byte	0x3f
	.zero		1


	//   ....[17]....
        /*019c*/ 	.word	0x000080f0
        /*01a0*/ 	.word	0x00000006
        /*01a4*/ 	.word	0x00000000
        /*01a8*/ 	.short	0x010a
        /*01aa*/ 	.byte	0x3f
	.zero		1


	//   ....[18]....
        /*01ac*/ 	.word	0x00008180
        /*01b0*/ 	.word	0x00000003
        /*01b4*/ 	.word	0x00000000
        /*01b8*/ 	.short	0x010a
        /*01ba*/ 	.byte	0x3f
	.zero		1


	//   ....[19]....
        /*01bc*/ 	.word	0x000081e0
        /*01c0*/ 	.word	0x00000003
        /*01c4*/ 	.word	0x00000000
        /*01c8*/ 	.short	0x010a
        /*01ca*/ 	.byte	0x3f
	.zero		1


	//   ....[20]....
        /*01cc*/ 	.word	0x00008230
        /*01d0*/ 	.word	0x00000005
        /*01d4*/ 	.word	0x00000000
        /*01d8*/ 	.short	0x010a
        /*01da*/ 	.byte	0x3f
	.zero		1


	//   ....[21]....
        /*01dc*/ 	.word	0x00008300
        /*01e0*/ 	.word	0x00000015
        /*01e4*/ 	.word	0x00000018
        /*01e8*/ 	.short	0x010a
        /*01ea*/ 	.byte	0x3f
	.zero		1


	//   ....[22]....
        /*01ec*/ 	.word	0x000083d0
        /*01f0*/ 	.word	0x00000007
        /*01f4*/ 	.word	0x00000000
        /*01f8*/ 	.short	0x010a
        /*01fa*/ 	.byte	0x3f
	.zero		1


	//   ....[23]....
        /*01fc*/ 	.word	0x00008420
        /*0200*/ 	.word	0x00000006
        /*0204*/ 	.word	0x00000000
        /*0208*/ 	.short	0x010a
        /*020a*/ 	.byte	0x3f
	.zero		1


	//----- nvinfo : EIATTR_NUM_MBARRIERS
	.align		4
.L_35:
        /*020c*/ 	.byte	0x03, 0x38
        /*020e*/ 	.short	0x0008


	//----- nvinfo : EIATTR_EXIT_INSTR_OFFSETS
	.align		4
        /*0210*/ 	.byte	0x04, 0x1c
        /*0212*/ 	.short	(.L_37 - .L_36)


	//   ....[0]....
.L_36:
        /*0214*/ 	.word	0x000009b0


	//   ....[1]....
        /*0218*/ 	.word	0x000011c0


	//   ....[2]....
        /*021c*/ 	.word	0x00006b80


	//   ....[3]....
        /*0220*/ 	.word	0x000070e0


	//   ....[4]....
        /*0224*/ 	.word	0x000081d0


	//----- nvinfo : EIATTR_MAX_THREADS
	.align		4
.L_37:
        /*0228*/ 	.byte	0x04, 0x05
        /*022a*/ 	.short	(.L_39 - .L_38)
.L_38:
        /*022c*/ 	.word	0x00000180
        /*0230*/ 	.word	0x00000001
        /*0234*/ 	.word	0x00000001


	//----- nvinfo : EIATTR_CRS_STACK_SIZE
	.align		4
.L_39:
        /*0238*/ 	.byte	0x04, 0x1e
        /*023a*/ 	.short	(.L_41 - .L_40)
.L_40:
        /*023c*/ 	.word	0x00000000


	//----- nvinfo : EIATTR_CBANK_PARAM_SIZE
	.align		4
.L_41:
        /*0240*/ 	.byte	0x03, 0x19
        /*0242*/ 	.short	0x0470


	//----- nvinfo : EIATTR_PARAM_CBANK
	.align		4
        /*0244*/ 	.byte	0x04, 0x0a
        /*0246*/ 	.short	(.L_43 - .L_42)
	.align		4
.L_42:
        /*0248*/ 	.word	index@(.nv.constant0._ZN7cutlass13device_kernelINS_4gemm6kernel13GemmUniversalIN4cute5tupleIJiiiiEEENS1_10collective13CollectiveMmaINS1_34MainloopSm90TmaGmmaWarpSpecializedILi3ENS5_IJNS4_1CILi2EEESB_NSA_ILi1EEEEEENS1_35KernelTmaWarpSpecializedCooperativeEEENS5_IJNSA_ILi128EEESG_NSA_ILi64EEEEEENS_10tfloat32_tENS5_IJlSC_lEEESJ_SK_NS4_8TiledMMAINS4_8MMA_AtomIJNS4_4SM904GMMA30MMA_64x128x8_F32TF32TF32_SS_TNILNSO_7ScaleInE1ELSQ_1EEEEEENS4_6LayoutINS5_IJSB_SC_SC_EEENS5_IJSC_NSA_ILi0EEESV_EEEEENS5_IJNS4_10UnderscoreESY_SY_EEEEENS4_23SM90_TMA_LOAD_MULTICASTENS4_14ComposedLayoutINS4_7SwizzleILi3ELi4ELi3EEENS4_18smem_ptr_flag_bitsILi32EEENST_INS5_IJNSA_ILi8EEENSA_ILi32EEEEEENS5_IJS18_SC_EEEEEEEvNS4_8identityES11_S1C_vS1D_EENS_8epilogue10collective6detail29Sm90TmaWarpSpecializedAdapterINS1G_15DefaultEpilogueISJ_SK_SK_NS1F_6thread17LinearCombinationISJ_Li1EffLNS1K_9ScaleType4KindE0ELNS_15FloatRoundStyleE2ESJ_EENS1_15EpilogueDefaultEEEEEvvEEEEvNT_6ParamsE)
        /*024c*/ 	.short	0x0210
        /*024e*/ 	.short	0x0470


	//----- nvinfo : EIATTR_SW_WAR
	.align		4
.L_43:
        /*0250*/ 	.byte	0x04, 0x36
        /*0252*/ 	.short	(.L_45 - .L_44)
.L_44:
        /*0254*/ 	.word	0x00000008
.L_45:


//--------------------- .nv.callgraph             --------------------------
	.section	.nv.callgraph,"",@"SHT_CUDA_CALLGRAPH"
	.align	4
	.sectionentsize	8
	.align		4
        /*0000*/ 	.word	0x00000000
	.align		4
        /*0004*/ 	.word	0xffffffff
	.align		4
        /*0008*/ 	.word	index@(_ZN7cutlass13device_kernelINS_4gemm6kernel13GemmUniversalIN4cute5tupleIJiiiiEEENS1_10collective13CollectiveMmaINS1_34MainloopSm90TmaGmmaWarpSpecializedILi3ENS5_IJNS4_1CILi2EEESB_NSA_ILi1EEEEEENS1_35KernelTmaWarpSpecializedCooperativeEEENS5_IJNSA_ILi128EEESG_NSA_ILi64EEEEEENS_10tfloat32_tENS5_IJlSC_lEEESJ_SK_NS4_8TiledMMAINS4_8MMA_AtomIJNS4_4SM904GMMA30MMA_64x128x8_F32TF32TF32_SS_TNILNSO_7ScaleInE1ELSQ_1EEEEEENS4_6LayoutINS5_IJSB_SC_SC_EEENS5_IJSC_NSA_ILi0EEESV_EEEEENS5_IJNS4_10UnderscoreESY_SY_EEEEENS4_23SM90_TMA_LOAD_MULTICASTENS4_14ComposedLayoutINS4_7SwizzleILi3ELi4ELi3EEENS4_18smem_ptr_flag_bitsILi32EEENST_INS5_IJNSA_ILi8EEENSA_ILi32EEEEEENS5_IJS18_SC_EEEEEEEvNS4_8identityES11_S1C_vS1D_EENS_8epilogue10collective6detail29Sm90TmaWarpSpecializedAdapterINS1G_15DefaultEpilogueISJ_SK_SK_NS1F_6thread17LinearCombinationISJ_Li1EffLNS1K_9ScaleType4KindE0ELNS_15FloatRoundStyleE2ESJ_EENS1_15EpilogueDefaultEEEEEvvEEEEvNT_6ParamsE)
	.align		4
        /*000c*/ 	.word	index@(__assertfail)
	.align		4
        /*0010*/ 	.word	0x00000000
	.align		4
        /*0014*/ 	.word	0xfffffffe
	.align		4
        /*0018*/ 	.word	0x00000000
	.align		4
        /*001c*/ 	.word	0xfffffffd
	.align		4
        /*0020*/ 	.word	0x00000000
	.align		4
        /*0024*/ 	.word	0xfffffffc


//--------------------- .nv.constant4             --------------------------
	.section	.nv.constant4,"a",@progbits
	.align	8
	.align		8
.nv.constant4:
        /*0000*/ 	.dword	__assertfail
	.align		8
        /*0008*/ 	.dword	__unnamed_1
	.align		8
        /*0010*/ 	.dword	_ZN39_INTERNAL_76c8d6da_4_k_cu_cb60065a_65804cuda3std3__45__cpo5beginE
	.align		8
        /*0018*/ 	.dword	_ZN39_INTERNAL_76c8d6da_4_k_cu_cb60065a_65804cuda3std3__45__cpo3endE
	.align		8
        /*0020*/ 	.dword	_ZN39_INTERNAL_76c8d6da_4_k_cu_cb60065a_65804cuda3std3__45__cpo6cbeginE
	.align		8
        /*0028*/ 	.dword	_ZN39_INTERNAL_76c8d6da_4_k_cu_cb60065a_65804cuda3std3__45__cpo4cendE
	.align		8
        /*0030*/ 	.dword	_ZN39_INTERNAL_76c8d6da_4_k_cu_cb60065a_65804cuda3std3__441_GLOBAL__N__76c8d6da_4_k_cu_cb60065a_65806ignoreE
	.align		8
        /*0038*/ 	.dword	_ZN39_INTERNAL_76c8d6da_4_k_cu_cb60065a_65804cuda3std3__419piecewise_constructE
	.align		8
        /*0040*/ 	.dword	_ZN39_INTERNAL_76c8d6da_4_k_cu_cb60065a_65804cuda3std3__48in_placeE
	.align		8
        /*0048*/ 	.dword	_ZN39_INTERNAL_76c8d6da_4_k_cu_cb60065a_65804cuda3std6ranges3__45__cpo4swapE
	.align		8
        /*0050*/ 	.dword	_ZN39_INTERNAL_76c8d6da_4_k_cu_cb60065a_65804cuda3std6ranges3__45__cpo9iter_moveE
	.align		8
        /*0058*/ 	.dword	_ZN39_INTERNAL_76c8d6da_4_k_cu_cb60065a_65804cute7productE
	.align		8
        /*0060*/ 	.dword	_ZN39_INTERNAL_76c8d6da_4_k_cu_cb60065a_65804cute1_E
	.align		8
        /*0068*/ 	.dword	$str$22
	.align		8
        /*0070*/ 	.dword	$str$23


//--------------------- .text._ZN7cutlass13device_kernelINS_4gemm6kernel13GemmUniversalIN4cute5tupleIJiiiiEEENS1_10collective13CollectiveMmaINS1_34MainloopSm90TmaGmmaWarpSpecializedILi3ENS5_IJNS4_1CILi2EEESB_NSA_ILi1EEEEEENS1_35KernelTmaWarpSpecializedCooperativeEEENS5_IJNSA_ILi128EEESG_NSA_ILi64EEEEEENS_10tfloat32_tENS5_IJlSC_lEEESJ_SK_NS4_8TiledMMAINS4_8MMA_AtomIJNS4_4SM904GMMA30MMA_64x128x8_F32TF32TF32_SS_TNILNSO_7ScaleInE1ELSQ_1EEEEEENS4_6LayoutINS5_IJSB_SC_SC_EEENS5_IJSC_NSA_ILi0EEESV_EEEEENS5_IJNS4_10UnderscoreESY_SY_EEEEENS4_23SM90_TMA_LOAD_MULTICASTENS4_14ComposedLayoutINS4_7SwizzleILi3ELi4ELi3EEENS4_18smem_ptr_flag_bitsILi32EEENST_INS5_IJNSA_ILi8EEENSA_ILi32EEEEEENS5_IJS18_SC_EEEEEEEvNS4_8identityES11_S1C_vS1D_EENS_8epilogue10collective6detail29Sm90TmaWarpSpecializedAdapterINS1G_15DefaultEpilogueISJ_SK_SK_NS1F_6thread17LinearCombinationISJ_Li1EffLNS1K_9ScaleType4KindE0ELNS_15FloatRoundStyleE2ESJ_EENS1_15EpilogueDefaultEEEEEvvEEEEvNT_6ParamsE --------------------------
	.section	.text._ZN7cutlass13device_kernelINS_4gemm6kernel13GemmUniversalIN4cute5tupleIJiiiiEEENS1_10collective13CollectiveMmaINS1_34MainloopSm90TmaGmmaWarpSpecializedILi3ENS5_IJNS4_1CILi2EEESB_NSA_ILi1EEEEEENS1_35KernelTmaWarpSpecializedCooperativeEEENS5_IJNSA_ILi128EEESG_NSA_ILi64EEEEEENS_10tfloat32_tENS5_IJlSC_lEEESJ_SK_NS4_8TiledMMAINS4_8MMA_AtomIJNS4_4SM904GMMA30MMA_64x128x8_F32TF32TF32_SS_TNILNSO_7ScaleInE1ELSQ_1EEEEEENS4_6LayoutINS5_IJSB_SC_SC_EEENS5_IJSC_NSA_ILi0EEESV_EEEEENS5_IJNS4_10UnderscoreESY_SY_EEEEENS4_23SM90_TMA_LOAD_MULTICASTENS4_14ComposedLayoutINS4_7SwizzleILi3ELi4ELi3EEENS4_18smem_ptr_flag_bitsILi32EEENST_INS5_IJNSA_ILi8EEENSA_ILi32EEEEEENS5_IJS18_SC_EEEEEEEvNS4_8identityES11_S1C_vS1D_EENS_8epilogue10collective6detail29Sm90TmaWarpSpecializedAdapterINS1G_15DefaultEpilogueISJ_SK_SK_NS1F_6thread17LinearCombinationISJ_Li1EffLNS1K_9ScaleType4KindE0ELNS_15FloatRoundStyleE2ESJ_EENS1_15EpilogueDefaultEEEEEvvEEEEvNT_6ParamsE,"ax",@progbits
	.align	128
.text._ZN7cutlass13device_kernelINS_4gemm6kernel13GemmUniversalIN4cute5tupleIJiiiiEEENS1_10collective13CollectiveMmaINS1_34MainloopSm90TmaGmmaWarpSpecializedILi3ENS5_IJNS4_1CILi2EEESB_NSA_ILi1EEEEEENS1_35KernelTmaWarpSpecializedCooperativeEEENS5_IJNSA_ILi128EEESG_NSA_ILi64EEEEEENS_10tfloat32_tENS5_IJlSC_lEEESJ_SK_NS4_8TiledMMAINS4_8MMA_AtomIJNS4_4SM904GMMA30MMA_64x128x8_F32TF32TF32_SS_TNILNSO_7ScaleInE1ELSQ_1EEEEEENS4_6LayoutINS5_IJSB_SC_SC_EEENS5_IJSC_NSA_ILi0EEESV_EEEEENS5_IJNS4_10UnderscoreESY_SY_EEEEENS4_23SM90_TMA_LOAD_MULTICASTENS4_14ComposedLayoutINS4_7SwizzleILi3ELi4ELi3EEENS4_18smem_ptr_flag_bitsILi32EEENST_INS5_IJNSA_ILi8EEENSA_ILi32EEEEEENS5_IJS18_SC_EEEEEEEvNS4_8identityES11_S1C_vS1D_EENS_8epilogue10collective6detail29Sm90TmaWarpSpecializedAdapterINS1G_15DefaultEpilogueISJ_SK_SK_NS1F_6thread17LinearCombinationISJ_Li1EffLNS1K_9ScaleType4KindE0ELNS_15FloatRoundStyleE2ESJ_EENS1_15EpilogueDefaultEEEEEvvEEEEvNT_6ParamsE:
        .type           _ZN7cutlass13device_kernelINS_4gemm6kernel13GemmUniversalIN4cute5tupleIJiiiiEEENS1_10collective13CollectiveMmaINS1_34MainloopSm90TmaGmmaWarpSpecializedILi3ENS5_IJNS4_1CILi2EEESB_NSA_ILi1EEEEEENS1_35KernelTmaWarpSpecializedCooperativeEEENS5_IJNSA_ILi128EEESG_NSA_ILi64EEEEEENS_10tfloat32_tENS5_IJlSC_lEEESJ_SK_NS4_8TiledMMAINS4_8MMA_AtomIJNS4_4SM904GMMA30MMA_64x128x8_F32TF32TF32_SS_TNILNSO_7ScaleInE1ELSQ_1EEEEEENS4_6LayoutINS5_IJSB_SC_SC_EEENS5_IJSC_NSA_ILi0EEESV_EEEEENS5_IJNS4_10UnderscoreESY_SY_EEEEENS4_23SM90_TMA_LOAD_MULTICASTENS4_14ComposedLayoutINS4_7SwizzleILi3ELi4ELi3EEENS4_18smem_ptr_flag_bitsILi32EEENST_INS5_IJNSA_ILi8EEENSA_ILi32EEEEEENS5_IJS18_SC_EEEEEEEvNS4_8identityES11_S1C_vS1D_EENS_8epilogue10collective6detail29Sm90TmaWarpSpecializedAdapterINS1G_15DefaultEpilogueISJ_SK_SK_NS1F_6thread17LinearCombinationISJ_Li1EffLNS1K_9ScaleType4KindE0ELNS_15FloatRoundStyleE2ESJ_EENS1_15EpilogueDefaultEEEEEvvEEEEvNT_6ParamsE,@function
        .size           _ZN7cutlass13device_kernelINS_4gemm6kernel13GemmUniversalIN4cute5tupleIJiiiiEEENS1_10collective13CollectiveMmaINS1_34MainloopSm90TmaGmmaWarpSpecializedILi3ENS5_IJNS4_1CILi2EEESB_NSA_ILi1EEEEEENS1_35KernelTmaWarpSpecializedCooperativeEEENS5_IJNSA_ILi128EEESG_NSA_ILi64EEEEEENS_10tfloat32_tENS5_IJlSC_lEEESJ_SK_NS4_8TiledMMAINS4_8MMA_AtomIJNS4_4SM904GMMA30MMA_64x128x8_F32TF32TF32_SS_TNILNSO_7ScaleInE1ELSQ_1EEEEEENS4_6LayoutINS5_IJSB_SC_SC_EEENS5_IJSC_NSA_ILi0EEESV_EEEEENS5_IJNS4_10UnderscoreESY_SY_EEEEENS4_23SM90_TMA_LOAD_MULTICASTENS4_14ComposedLayoutINS4_7SwizzleILi3ELi4ELi3EEENS4_18smem_ptr_flag_bitsILi32EEENST_INS5_IJNSA_ILi8EEENSA_ILi32EEEEEENS5_IJS18_SC_EEEEEEEvNS4_8identityES11_S1C_vS1D_EENS_8epilogue10collective6detail29Sm90TmaWarpSpecializedAdapterINS1G_15DefaultEpilogueISJ_SK_SK_NS1F_6thread17LinearCombinationISJ_Li1EffLNS1K_9ScaleType4KindE0ELNS_15FloatRoundStyleE2ESJ_EENS1_15EpilogueDefaultEEEEEvvEEEEvNT_6ParamsE,(.L_x_195 - _ZN7cutlass13device_kernelINS_4gemm6kernel13GemmUniversalIN4cute5tupleIJiiiiEEENS1_10collective13CollectiveMmaINS1_34MainloopSm90TmaGmmaWarpSpecializedILi3ENS5_IJNS4_1CILi2EEESB_NSA_ILi1EEEEEENS1_35KernelTmaWarpSpecializedCooperativeEEENS5_IJNSA_ILi128EEESG_NSA_ILi64EEEEEENS_10tfloat32_tENS5_IJlSC_lEEESJ_SK_NS4_8TiledMMAINS4_8MMA_AtomIJNS4_4SM904GMMA30MMA_64x128x8_F32TF32TF32_SS_TNILNSO_7ScaleInE1ELSQ_1EEEEEENS4_6LayoutINS5_IJSB_SC_SC_EEENS5_IJSC_NSA_ILi0EEESV_EEEEENS5_IJNS4_10UnderscoreESY_SY_EEEEENS4_23SM90_TMA_LOAD_MULTICASTENS4_14ComposedLayoutINS4_7SwizzleILi3ELi4ELi3EEENS4_18smem_ptr_flag_bitsILi32EEENST_INS5_IJNSA_ILi8EEENSA_ILi32EEEEEENS5_IJS18_SC_EEEEEEEvNS4_8identityES11_S1C_vS1D_EENS_8epilogue10collective6detail29Sm90TmaWarpSpecializedAdapterINS1G_15DefaultEpilogueISJ_SK_SK_NS1F_6thread17LinearCombinationISJ_Li1EffLNS1K_9ScaleType4KindE0ELNS_15FloatRoundStyleE2ESJ_EENS1_15EpilogueDefaultEEEEEvvEEEEvNT_6ParamsE)
        .other          _ZN7cutlass13device_kernelINS_4gemm6kernel13GemmUniversalIN4cute5tupleIJiiiiEEENS1_10collective13CollectiveMmaINS1_34MainloopSm90TmaGmmaWarpSpecializedILi3ENS5_IJNS4_1CILi2EEESB_NSA_ILi1EEEEEENS1_35KernelTmaWarpSpecializedCooperativeEEENS5_IJNSA_ILi128EEESG_NSA_ILi64EEEEEENS_10tfloat32_tENS5_IJlSC_lEEESJ_SK_NS4_8TiledMMAINS4_8MMA_AtomIJNS4_4SM904GMMA30MMA_64x128x8_F32TF32TF32_SS_TNILNSO_7ScaleInE1ELSQ_1EEEEEENS4_6LayoutINS5_IJSB_SC_SC_EEENS5_IJSC_NSA_ILi0EEESV_EEEEENS5_IJNS4_10UnderscoreESY_SY_EEEEENS4_23SM90_TMA_LOAD_MULTICASTENS4_14ComposedLayoutINS4_7SwizzleILi3ELi4ELi3EEENS4_18smem_ptr_flag_bitsILi32EEENST_INS5_IJNSA_ILi8EEENSA_ILi32EEEEEENS5_IJS18_SC_EEEEEEEvNS4_8identityES11_S1C_vS1D_EENS_8epilogue10collective6detail29Sm90TmaWarpSpecializedAdapterINS1G_15DefaultEpilogueISJ_SK_SK_NS1F_6thread17LinearCombinationISJ_Li1EffLNS1K_9ScaleType4KindE0ELNS_15FloatRoundStyleE2ESJ_EENS1_15EpilogueDefaultEEEEEvvEEEEvNT_6ParamsE,@"STO_CUDA_ENTRY STV_DEFAULT"
_ZN7cutlass13device_kernelINS_4gemm6kernel13GemmUniversalIN4cute5tupleIJiiiiEEENS1_10collective13CollectiveMmaINS1_34MainloopSm90TmaGmmaWarpSpecializedILi3ENS5_IJNS4_1CILi2EEESB_NSA_ILi1EEEEEENS1_35KernelTmaWarpSpecializedCooperativeEEENS5_IJNSA_ILi128EEESG_NSA_ILi64EEEEEENS_10tfloat32_tENS5_IJlSC_lEEESJ_SK_NS4_8TiledMMAINS4_8MMA_AtomIJNS4_4SM904GMMA30MMA_64x128x8_F32TF32TF32_SS_TNILNSO_7ScaleInE1ELSQ_1EEEEEENS4_6LayoutINS5_IJSB_SC_SC_EEENS5_IJSC_NSA_ILi0EEESV_EEEEENS5_IJNS4_10UnderscoreESY_SY_EEEEENS4_23SM90_TMA_LOAD_MULTICASTENS4_14ComposedLayoutINS4_7SwizzleILi3ELi4ELi3EEENS4_18smem_ptr_flag_bitsILi32EEENST_INS5_IJNSA_ILi8EEENSA_ILi32EEEEEENS5_IJS18_SC_EEEEEEEvNS4_8identityES11_S1C_vS1D_EENS_8epilogue10collective6detail29Sm90TmaWarpSpecializedAdapterINS1G_15DefaultEpilogueISJ_SK_SK_NS1F_6thread17LinearCombinationISJ_Li1EffLNS1K_9ScaleType4KindE0ELNS_15FloatRoundStyleE2ESJ_EENS1_15EpilogueDefaultEEEEEvvEEEEvNT_6ParamsE:
[----:B------:R-:W0:Y:S01]  /*0000*/  LDC R1, c[0x0][0x28] ;  /* 0x00000a00ff017b82 */ /* 0x000e220000000800 */
[----:B------:R-:W1:Y:S01]  /*0010*/  S2R R95, SR_TID.X ;  /* 0x00000000005f7919 */ /* 0x000e620000002100 */
[----:B------:R-:W-:Y:S01]  /*0020*/  ELECT P0, URZ, PT ;  /* 0x00000000003f782f */ /* 0x000fe20003800000 */
[----:B------:R-:W-:Y:S01]  /*0030*/  BSSY B0, `(.L_x_0) ;  /* 0x000000f000007945 */ /* 0x000fe20003800000 */
[--C-:B-1----:R-:W-:Y:S02]  /*0040*/  SHF.R.U32.HI R0, RZ, 0x5, R95.reuse ;  /* 0x00000005ff007819 */ /* 0x102fe4000001165f */
[----:B------:R-:W-:-:S03]  /*0050*/  SHF.R.U32.HI R7, RZ, 0x7, R95 ;  /* 0x00000007ff077819 */ /* 0x000fc6000001165f */
[----:B------:R-:W1:Y:S04]  /*0060*/  SHFL.IDX PT, R3, R0, RZ, 0x1f ;  /* 0x00001fff00037589 */ /* 0x000e6800000e0000 */
[----:B------:R2:W3:Y:S01]  /*0070*/  SHFL.IDX PT, R2, R7, RZ, 0x1f ;  /* 0x00001fff07027589 */ /* 0x0004e200000e0000 */
[----:B-1----:R-:W-:-:S13]  /*0080*/  ISETP.NE.OR P0, PT, R3, RZ, !P0 ;  /* 0x000000ff0300720c */ /* 0x002fda0004705670 */
[----:B0-23--:R-:W-:Y:S05]  /*0090*/  @P0 BRA `(.L_x_1) ;  /* 0x0000000000200947 */ /* 0x00dfea0003800000 */
[----:B------:R-:W-:Y:S02]  /*00a0*/  ULDC.64 UR4, c[0x0][0x198] ;  /* 0x0000660000047ab9 */ /* 0x000fe40000000a00 */
[----:B------:R-:W-:Y:S02]  /*00b0*/  UIADD3 UR6, UP0, UR4, 0xf0, URZ ;  /* 0x000000f004067890 */ /* 0x000fe4000ff1e03f */
[----:B------:R-:W-:Y:S02]  /*00c0*/  UIADD3 UR4, UP1, UR4, 0x1f0, URZ ;  /* 0x000001f004047890 */ /* 0x000fe4000ff3e03f */
[----:B------:R-:W-:Y:S02]  /*00d0*/  UIADD3.X UR7, URZ, UR5, URZ, UP0, !UPT ;  /* 0x000000053f077290 */ /* 0x000fe400087fe43f */
[----:B------:R-:W-:-:S07]  /*00e0*/  UIADD3.X UR5, URZ, UR5, URZ, UP1, !UPT ;  /* 0x000000053f057290 */ /* 0x000fce0008ffe43f */
[----:B------:R0:W-:Y:S02]  /*00f0*/  UTMACCTL.PF [UR6] ;  /* 0x00000000060079b9 */ /* 0x0001e40008040000 */
[----:B------:R0:W-:Y:S02]  /*0100*/  UTMACCTL.PF [UR4] ;  /* 0x00000000040079b9 */ /* 0x0001e40008040000 */
[----:B0-----:R-:W-:Y:S01]  /*0110*/  NOP ;  /* 0x0000000000007918 */ /* 0x001fe20000000000 */
.L_x_1:
[----:B------:R-:W-:Y:S05]  /*0120*/  BSYNC B0 ;  /* 0x0000000000007941 */ /* 0x000fea0003800000 */
.L_x_0:
[----:B------:R-:W0:Y:S02]  /*0130*/  SHFL.IDX PT, R5, R0, RZ, 0x1f ;  /* 0x00001fff00057589 */ /* 0x000e2400000e0000 */
[----:B0-----:R-:W-:-:S13]  /*0140*/  ISETP.NE.AND P0, PT, R5, RZ, PT ;  /* 0x000000ff0500720c */ /* 0x001fda0003f05270 */
[----:B------:R-:W-:Y:S05]  /*0150*/  @P0 BRA `(.L_x_2) ;  /* 0x0000000000500947 */ /* 0x000fea0003800000 */
[----:B------:R-:W0:Y:S01]  /*0160*/  S2UR UR8, SR_CgaCtaId ;  /* 0x00000000000879c3 */ /* 0x000e220000008800 */
[----:B------:R-:W-:Y:S01]  /*0170*/  UMOV UR4, 0x400 ;  /* 0x0000040000047882 */ /* 0x000fe20000000000 */
[----:B------:R-:W-:Y:S01]  /*0180*/  UMOV UR5, 0x1 ;  /* 0x0000000100057882 */ /* 0x000fe20000000000 */
[----:B------:R-:W-:Y:S01]  /*0190*/  UMOV UR6, 0x6 ;  /* 0x0000000600067882 */ /* 0x000fe20000000000 */
[----:B------:R-:W-:Y:S01]  /*01a0*/  ELECT P0, URZ, PT ;  /* 0x00000000003f782f */ /* 0x000fe20003800000 */
[----:B------:R-:W-:-:S04]  /*01b0*/  UIADD3 UR6, -UR6, 0x100000, URZ ;  /* 0x0010000006067890 */ /* 0x000fc8000fffe13f */
[----:B------:R-:W-:Y:S02]  /*01c0*/  USHF.L.U32 UR7, UR6, 0xb, URZ ;  /* 0x0000000b06077899 */ /* 0x000fe4000800063f */
[----:B------:R-:W-:Y:S02]  /*01d0*/  USHF.L.U32 UR6, UR6, 0x1, URZ ;  /* 0x0000000106067899 */ /* 0x000fe4000800063f */
[----:B0-----:R-:W-:Y:S02]  /*01e0*/  ULEA UR8, UR8, UR4, 0x18 ;  /* 0x0000000408087291 */ /* 0x001fe4000f8ec03f */
[----:B------:R-:W-:-:S04]  /*01f0*/  UIADD3 UR4, -UR5, 0x100000, URZ ;  /* 0x0010000005047890 */ /* 0x000fc8000fffe13f */
[----:B------:R-:W-:Y:S02]  /*0200*/  USHF.L.U32 UR5, UR4, 0xb, URZ ;  /* 0x0000000b04057899 */ /* 0x000fe4000800063f */
[----:B------:R-:W-:Y:S01]  /*0210*/  USHF.L.U32 UR4, UR4, 0x1, URZ ;  /* 0x0000000104047899 */ /* 0x000fe2000800063f */
[----:B------:R-:W0:Y:S11]  /*0220*/  FENCE.VIEW.ASYNC.S ;  /* 0x00000000000073c6 */ /* 0x000e360000000000 */
[----:B0-----:R0:W1:Y:S01]  /*0230*/  SYNCS.EXCH.64 URZ, [UR8], UR4 ;  /* 0x00000004083f75b2 */ /* 0x0010620008000100 */
[----:B------:R0:W2:Y:S01]  /*0240*/  SYNCS.EXCH.64 URZ, [UR8+0x18], UR6 ;  /* 0x00001806083f75b2 */ /* 0x0000a20008000100 */
[----:B------:R0:W3:Y:S01]  /*0250*/  SYNCS.EXCH.64 URZ, [UR8+0x8], UR4 ;  /* 0x00000804083f75b2 */ /* 0x0000e20008000100 */
[----:B------:R0:W4:Y:S01]  /*0260*/  SYNCS.EXCH.64 URZ, [UR8+0x20], UR6 ;  /* 0x00002006083f75b2 */ /* 0x0001220008000100 */
[----:B------:R0:W0:Y:S01]  /*0270*/  SYNCS.EXCH.64 URZ, [UR8+0x10], UR4 ;  /* 0x00001004083f75b2 */ /* 0x0000220008000100 */
[----:B------:R0:W0:Y:S01]  /*0280*/  SYNCS.EXCH.64 URZ, [UR8+0x28], UR6 ;  /* 0x00002806083f75b2 */ /* 0x0000220008000100 */
[----:B------:R-:W-:Y:S01]  /*0290*/  NOP ;  /* 0x0000000000007918 */ /* 0x000fe20000000000 */
.L_x_2:
[----:B------:R-:W-:Y:S01]  /*02a0*/  SHF.R.S32.HI R4, RZ, 0x1f, R95 ;  /* 0x0000001fff047819 */ /* 0x000fe2000001145f */
[----:B------:R-:W5:Y:S01]  /*02b0*/  SHFL.IDX PT, R0, R0, RZ, 0x1f ;  /* 0x00001fff00007589 */ /* 0x000f6200000e0000 */
[----:B0-----:R-:W0:Y:S01]  /*02c0*/  S2UR UR8, SR_CTAID.X ;  /* 0x00000000000879c3 */ /* 0x001e220000002500 */
[----:B------:R-:W-:Y:S02]  /*02d0*/  ELECT P0, URZ, PT ;  /* 0x00000000003f782f */ /* 0x000fe40003800000 */
[----:B------:R-:W-:Y:S01]  /*02e0*/  LEA.HI R4, R4, R95, RZ, 0x7 ;  /* 0x0000005f04047211 */ /* 0x000fe200078f38ff */
[----:B------:R-:W-:Y:S01]  /*02f0*/  ULDC UR4, c[0x0][0x150] ;  /* 0x0000540000047ab9 */ /* 0x000fe20000000800 */
[----:B------:R-:W-:Y:S01]  /*0300*/  SHF.R.S32.HI R6, RZ, 0x1f, R5 ;  /* 0x0000001fff067819 */ /* 0x000fe20000011405 */
[----:B------:R-:W-:Y:S01]  /*0310*/  NOP ;  /* 0x0000000000007918 */ /* 0x000fe20000000000 */
[----:B------:R-:W-:Y:S01]  /*0320*/  LOP3.LUT R4, R4, 0xffffff80, RZ, 0xc0, !PT ;  /* 0xffffff8004047812 */ /* 0x000fe200078ec0ff */
[----:B------:R-:W-:Y:S01]  /*0330*/  NOP ;  /* 0x0000000000007918 */ /* 0x000fe20000000000 */
[----:B------:R-:W-:Y:S01]  /*0340*/  LEA.HI R6, R6, R5, RZ, 0x2 ;  /* 0x0000000506067211 */ /* 0x000fe200078f10ff */
[----:B------:R-:W1:Y:S01]  /*0350*/  LDC R11, c[0x0][0x144] ;  /* 0x00005100ff0b7b82 */ /* 0x000e620000000800 */
[----:B------:R-:W-:Y:S01]  /*0360*/  IMAD.MOV.U32 R22, RZ, RZ, 0x1 ;  /* 0x00000001ff167424 */ /* 0x000fe200078e00ff */
[----:B------:R-:W-:Y:S01]  /*0370*/  ISETP.NE.AND P3, PT, R2, RZ, PT ;  /* 0x000000ff0200720c */ /* 0x000fe20003f65270 */
[----:B------:R-:W-:Y:S01]  /*0380*/  IMAD.IADD R8, R95, 0x1, -R4 ;  /* 0x000000015f087824 */ /* 0x000fe200078e0a04 */
[----:B------:R-:W-:Y:S01]  /*0390*/  LOP3.LUT R6, R6, 0x3ffffffc, RZ, 0xc0, !PT ;  /* 0x3ffffffc06067812 */ /* 0x000fe200078ec0ff */
[----:B------:R-:W2:Y:S03]  /*03a0*/  S2R R4, SR_CTAID.Y ;  /* 0x0000000000047919 */ /* 0x000ea60000002600 */
[----:B------:R-:W-:Y:S01]  /*03b0*/  SHF.R.S32.HI R9, RZ, 0x1f, R8 ;  /* 0x0000001fff097819 */ /* 0x000fe20000011408 */
[----:B------:R-:W-:Y:S01]  /*03c0*/  IMAD.IADD R6, R5, 0x1, -R6 ;  /* 0x0000000105067824 */ /* 0x000fe200078e0a06 */
[----:B------:R-:W3:Y:S02]  /*03d0*/  LDC R13, c[0x0][0x140] ;  /* 0x00005000ff0d7b82 */ /* 0x000ee40000000800 */
[----:B------:R-:W-:-:S02]  /*03e0*/  LEA.HI R9, R9, R8, RZ, 0x3 ;  /* 0x0000000809097211 */ /* 0x000fc400078f18ff */
[----:B-----5:R-:W-:Y:S02]  /*03f0*/  ISETP.NE.OR P0, PT, R0, RZ, !P0 ;  /* 0x000000ff0000720c */ /* 0x020fe40004705670 */
[--C-:B------:R-:W-:Y:S02]  /*0400*/  SHF.R.S32.HI R0, RZ, 0x3, R9.reuse ;  /* 0x00000003ff007819 */ /* 0x100fe40000011409 */
[----:B0-----:R-:W-:Y:S02]  /*0410*/  I2FP.F32.U32 R10, UR8 ;  /* 0x00000008000a7c45 */ /* 0x001fe40008201000 */
[----:B------:R-:W-:-:S03]  /*0420*/  SHF.R.S32.HI R9, RZ, 0x1f, R9 ;  /* 0x0000001fff097819 */ /* 0x000fc60000011409 */
[----:B------:R-:W-:Y:S01]  /*0430*/  FMUL R10, R10, UR4 ;  /* 0x000000040a0a7c20 */ /* 0x000fe20008400000 */
[----:B------:R-:W-:Y:S01]  /*0440*/  LEA.HI R9, R9, R0, RZ, 0x2 ;  /* 0x0000000009097211 */ /* 0x000fe200078f10ff */
[----:B------:R-:W-:Y:S02]  /*0450*/  ULDC UR4, c[0x0][0x154] ;  /* 0x0000550000047ab9 */ /* 0x000fe40000000800 */
[----:B------:R-:W-:Y:S01]  /*0460*/  VOTEU.ALL UP0, P0 ;  /* 0x00000000003f7886 */ /* 0x000fe20000000000 */
[----:B------:R-:W-:Y:S01]  /*0470*/  LOP3.LUT R9, R9, 0xfffffffc, RZ, 0xc0, !PT ;  /* 0xfffffffc09097812 */ /* 0x000fe200078ec0ff */
[----:B------:R-:W0:Y:S01]  /*0480*/  F2I.U32.TRUNC.NTZ R10, R10 ;  /* 0x0000000a000a7305 */ /* 0x000e22000020f000 */
[----:B------:R-:W-:Y:S02]  /*0490*/  VOTEU.ALL UP1, P0 ;  /* 0x00000000003f7886 */ /* 0x000fe40000020000 */
[----:B------:R-:W5:Y:S01]  /*04a0*/  @!UP0 S2UR UR7, SR_CgaCtaId ;  /* 0x00000000000789c3 */ /* 0x000f620000008800 */
[----:B------:R-:W-:Y:S01]  /*04b0*/  IMAD.IADD R9, R0, 0x1, -R9 ;  /* 0x0000000100097824 */ /* 0x000fe200078e0a09 */
[----:B------:R-:W-:Y:S01]  /*04c0*/  SHF.R.S32.HI R0, RZ, 0x1f, R3 ;  /* 0x0000001fff007819 */ /* 0x000fe20000011403 */
[----:B------:R-:W-:Y:S01]  /*04d0*/  @!UP0 UMOV UR6, 0x400 ;  /* 0x0000040000068882 */ /* 0x000fe20000000000 */
[----:B---3--:R-:W-:Y:S01]  /*04e0*/  ISETP.EQ.U32.AND P2, PT, R13, 0x1, PT ;  /* 0x000000010d00780c */ /* 0x008fe20003f42070 */
[----:B------:R-:W-:Y:S01]  /*04f0*/  IMAD R19, R6, 0x4, R9 ;  /* 0x0000000406137824 */ /* 0x000fe200078e0209 */
[----:B--2---:R-:W-:-:S02]  /*0500*/  I2FP.F32.U32 R12, R4 ;  /* 0x00000004000c7245 */ /* 0x004fc40000201000 */
[----:B------:R-:W2:Y:S01]  /*0510*/  LDC R9, c[0x0][0x148] ;  /* 0x00005200ff097b82 */ /* 0x000ea20000000800 */
[----:B------:R-:W-:Y:S02]  /*0520*/  LEA.HI R0, R0, R3, RZ, 0x2 ;  /* 0x0000000300007211 */ /* 0x000fe400078f10ff */
[----:B------:R-:W-:Y:S01]  /*0530*/  LEA.HI R6, R19, R19, RZ, 0x1 ;  /* 0x0000001313067211 */ /* 0x000fe200078f08ff */
[----:B0-----:R-:W-:Y:S02]  /*0540*/  IMAD.MOV R14, RZ, RZ, -R10 ;  /* 0x000000ffff0e7224 */ /* 0x001fe400078e0a0a */
[----:B------:R-:W-:Y:S01]  /*0550*/  FMUL R12, R12, UR4 ;  /* 0x000000040c0c7c20 */ /* 0x000fe20008400000 */
[----:B------:R-:W-:Y:S01]  /*0560*/  LOP3.LUT R0, R0, 0xfffffffc, RZ, 0xc0, !PT ;  /* 0xfffffffc00007812 */ /* 0x000fe200078ec0ff */
[----:B------:R-:W-:Y:S01]  /*0570*/  UMOV UR4, 0x20 ;  /* 0x0000002000047882 */ /* 0x000fe20000000000 */
[----:B------:R-:W-:Y:S01]  /*0580*/  LOP3.LUT R10, R6, 0xfffffffe, RZ, 0xc0, !PT ;  /* 0xfffffffe060a7812 */ /* 0x000fe200078ec0ff */
[----:B-1----:R-:W-:Y:S01]  /*0590*/  IMAD R6, R11, R14, UR8 ;  /* 0x000000080b067e24 */ /* 0x002fe2000f8e020e */
[----:B------:R-:W-:-:S04]  /*05a0*/  @!UP0 UIADD3 UR4, -UR4, 0x100000, URZ ;  /* 0x0010000004048890 */ /* 0x000fc8000fffe13f */
[----:B------:R-:W-:Y:S02]  /*05b0*/  @!UP0 USHF.L.U32 UR5, UR4, 0xb, URZ ;  /* 0x0000000b04058899 */ /* 0x000fe4000800063f */
[----:B------:R-:W-:Y:S01]  /*05c0*/  @!UP0 USHF.L.U32 UR4, UR4, 0x1, URZ ;  /* 0x0000000104048899 */ /* 0x000fe2000800063f */
[----:B------:R-:W0:Y:S01]  /*05d0*/  F2I.U32.TRUNC.NTZ R12, R12 ;  /* 0x0000000c000c7305 */ /* 0x000e22000020f000 */
[----:B------:R-:W-:Y:S02]  /*05e0*/  IMAD.IADD R3, R3, 0x1, -R0 ;  /* 0x0000000103037824 */ /* 0x000fe400078e0a00 */
[C---:B------:R-:W-:Y:S02]  /*05f0*/  IMAD.IADD R11, R19.reuse, 0x1, -R10 ;  /* 0x00000001130b7824 */ /* 0x040fe400078e0a0a */
[----:B------:R-:W-:Y:S01]  /*0600*/  IMAD.SHL.U32 R10, R19, 0x4, RZ ;  /* 0x00000004130a7824 */ /* 0x000fe200078e00ff */
[----:B-----5:R-:W-:Y:S01]  /*0610*/  @!UP0 ULEA UR6, UR7, UR6, 0x18 ;  /* 0x0000000607068291 */ /* 0x020fe2000f8ec03f */
[----:B------:R-:W-:Y:S01]  /*0620*/  ISETP.NE.AND P1, PT, R3, 0x3, PT ;  /* 0x000000030300780c */ /* 0x000fe20003f25270 */
[----:B------:R-:W-:Y:S01]  /*0630*/  VOTEU.ALL UP0, P0 ;  /* 0x00000000003f7886 */ /* 0x000fe20000000000 */
[----:B------:R-:W-:-:S02]  /*0640*/  ISETP.NE.AND P4, PT, R11, R6, PT ;  /* 0x000000060b00720c */ /* 0x000fc40003f85270 */
[----:B------:R-:W-:Y:S02]  /*0650*/  LOP3.LUT R19, R19, 0xc, R10, 0x78, !PT ;  /* 0x0000000c13137812 */ /* 0x000fe400078e780a */
[----:B------:R-:W-:Y:S01]  /*0660*/  LOP3.LUT P0, RZ, R8, 0x7, RZ, 0xc0, !PT ;  /* 0x0000000708ff7812 */ /* 0x000fe2000780c0ff */
[C---:B------:R-:W-:Y:S01]  /*0670*/  VIADD R8, R2.reuse, 0xffffffff ;  /* 0xffffffff02087836 */ /* 0x040fe20000000000 */
[----:B------:R-:W-:Y:S01]  /*0680*/  ISETP.EQ.OR P1, PT, R3, RZ, !P1 ;  /* 0x000000ff0300720c */ /* 0x000fe20004f22670 */
[----:B0-----:R-:W-:Y:S01]  /*0690*/  IMAD.MOV R23, RZ, RZ, -R12 ;  /* 0x000000ffff177224 */ /* 0x001fe200078e0a0c */
[----:B------:R-:W-:Y:S01]  /*06a0*/  ISETP.LT.U32.AND P0, PT, R19, 0x4, !P0 ;  /* 0x000000041300780c */ /* 0x000fe20004701070 */
[----:B------:R-:W0:Y:S02]  /*06b0*/  FENCE.VIEW.ASYNC.S ;  /* 0x00000000000073c6 */ /* 0x000e240000000000 */
[----:B0-----:R0:W1:Y:S01]  /*06c0*/  @!UP0 SYNCS.EXCH.64 URZ, [UR6+0x40], UR4 ;  /* 0x00004004063f85b2 */ /* 0x0010620008000100 */
[----:B------:R-:W-:Y:S01]  /*06d0*/  ISETP.EQ.AND P1, PT, R2, RZ, P1 ;  /* 0x000000ff0200720c */ /* 0x000fe20000f22270 */
[----:B--2---:R-:W-:Y:S01]  /*06e0*/  IMAD R11, R9, R23, R4 ;  /* 0x00000017090b7224 */ /* 0x004fe200078e0204 */
[----:B------:R-:W-:-:S02]  /*06f0*/  ISETP.GE.U32.AND P6, PT, R8, 0x2, PT ;  /* 0x000000020800780c */ /* 0x000fc40003fc6070 */
[----:B------:R-:W-:Y:S02]  /*0700*/  @P4 LEA.HI R0, R19, R19, RZ, 0x1 ;  /* 0x0000001313004211 */ /* 0x000fe400078f08ff */
[----:B------:R-:W-:Y:S02]  /*0710*/  SEL R18, RZ, 0x1, !P1 ;  /* 0x00000001ff127807 */ /* 0x000fe40004800000 */
[----:B------:R-:W-:Y:S02]  /*0720*/  @P4 SHF.R.S32.HI R0, RZ, 0x1, R0 ;  /* 0x00000001ff004819 */ /* 0x000fe40000011400 */
[----:B------:R-:W-:Y:S02]  /*0730*/  SEL R18, R18, 0x2, P6 ;  /* 0x0000000212127807 */ /* 0x000fe40003000000 */
[----:B------:R-:W-:Y:S02]  /*0740*/  @P4 ISETP.NE.AND P5, PT, R0, R11, PT ;  /* 0x0000000b0000420c */ /* 0x000fe40003fa5270 */
[----:B------:R-:W-:Y:S01]  /*0750*/  SEL R11, RZ, 0x1, !P0 ;  /* 0x00000001ff0b7807 */ /* 0x000fe20004000000 */
[----:B------:R0:W2:Y:S01]  /*0760*/  @!UP1 SYNCS.EXCH.64 URZ, [UR6+0x48], UR4 ;  /* 0x00004804063f95b2 */ /* 0x0000a20008000100 */
[----:B------:R-:W-:Y:S01]  /*0770*/  @P4 SEL R22, RZ, 0x1, P5 ;  /* 0x00000001ff164807 */ /* 0x000fe20002800000 */
[----:B------:R-:W-:Y:S01]  /*0780*/  NOP ;  /* 0x0000000000007918 */ /* 0x000fe20000000000 */
[----:B------:R-:W-:-:S02]  /*0790*/  LOP3.LUT R0, R95, 0x7f, RZ, 0xc0, !PT ;  /* 0x0000007f5f007812 */ /* 0x000fc400078ec0ff */
[----:B------:R-:W-:Y:S01]  /*07a0*/  LOP3.LUT R22, R22, R11, RZ, 0xc0, !PT ;  /* 0x0000000b16167212 */ /* 0x000fe200078ec0ff */
[----:B01----:R-:W-:Y:S06]  /*07b0*/  @!P2 BRA `(.L_x_3) ;  /* 0x000000000008a947 */ /* 0x003fec0003800000 */
[----:B--2-4-:R-:W-:Y:S01]  /*07c0*/  UCGABAR_ARV ;  /* 0x00000000000079c7 */ /* 0x014fe20008000000 */
[----:B------:R-:W-:Y:S05]  /*07d0*/  BRA `(.L_x_4) ;  /* 0x0000000000047947 */ /* 0x000fea0003800000 */
.L_x_3:
[----:B--2-4-:R-:W-:Y:S01]  /*07e0*/  NOP ;  /* 0x0000000000007918 */ /* 0x014fe20000000000 */
.L_x_4:
[----:B------:R-:W0:Y:S01]  /*07f0*/  LDC R2, c[0x0][0x65c] ;  /* 0x00019700ff027b82 */ /* 0x000e220000000800 */
[----:B------:R-:W-:Y:S02]  /*0800*/  IMAD.U32 R10, RZ, RZ, UR8 ;  /* 0x00000008ff0a7e24 */ /* 0x000fe4000f8e00ff */
[----:B------:R-:W-:Y:S01]  /*0810*/  IMAD.MOV.U32 R11, RZ, RZ, RZ ;  /* 0x000000ffff0b7224 */ /* 0x000fe200078e00ff */
[----:B0-----:R-:W-:-:S04]  /*0820*/  ISETP.NE.AND P1, PT, R2, 0x1, PT ;  /* 0x000000010200780c */ /* 0x001fc80003f25270 */
[----:B------:R-:W-:-:S09]  /*0830*/  P2R R5, PR, RZ, 0x2 ;  /* 0x00000002ff057803 */ /* 0x000fd20000000000 */
[----:B------:R-:W0:Y:S01]  /*0840*/  @P1 LDC R17, c[0x0][0x10] ;  /* 0x00000400ff111b82 */ /* 0x000e220000000800 */
[----:B------:R-:W-:Y:S02]  /*0850*/  @P1 IMAD.MOV.U32 R5, RZ, RZ, RZ ;  /* 0x000000ffff051224 */ /* 0x000fe400078e00ff */
[----:B------:R-:W-:-:S05]  /*0860*/  @P1 IMAD.MOV.U32 R15, RZ, RZ, RZ ;  /* 0x000000ffff0f1224 */ /* 0x000fca00078e00ff */
[----:B------:R-:W1:Y:S01]  /*0870*/  @!P1 LDC R13, c[0x0][0xc] ;  /* 0x00000300ff0d9b82 */ /* 0x000e620000000800 */
[----:B------:R-:W-:Y:S01]  /*0880*/  ULDC UR4, c[0x0][0xc] ;  /* 0x0000030000047ab9 */ /* 0x000fe20000000800 */
[----:B------:R-:W-:Y:S01]  /*0890*/  ULDC UR5, c[0x0][0x10] ;  /* 0x0000040000057ab9 */ /* 0x000fe20000000800 */
[----:B------:R-:W-:Y:S01]  /*08a0*/  ULDC UR6, c[0x0][0x14] ;  /* 0x0000050000067ab9 */ /* 0x000fe20000000800 */
[----:B------:R-:W-:-:S04]  /*08b0*/  UIMAD.WIDE.U32 UR4, UR4, UR5, URZ ;  /* 0x00000005040472a5 */ /* 0x000fc8000f8e003f */
[----:B------:R-:W-:Y:S02]  /*08c0*/  UIMAD.WIDE.U32 UR38, UR4, UR6, URZ ;  /* 0x00000006042672a5 */ /* 0x000fe4000f8e003f */
[----:B------:R-:W-:-:S04]  /*08d0*/  UIMAD UR41, UR5, UR6, URZ ;  /* 0x00000006052972a4 */ /* 0x000fc8000f8e023f */
[----:B------:R-:W-:Y:S01]  /*08e0*/  UIADD3 UR41, UR39, UR41, URZ ;  /* 0x0000002927297290 */ /* 0x000fe2000fffe03f */
[----:B0-----:R-:W-:-:S04]  /*08f0*/  @P1 IMAD.WIDE.U32 R16, R17, UR8, R4 ;  /* 0x0000000811101c25 */ /* 0x001fc8000f8e0004 */
[----:B------:R-:W-:Y:S02]  /*0900*/  @P1 IMAD.IADD R17, R17, 0x1, R15 ;  /* 0x0000000111111824 */ /* 0x000fe400078e020f */
[----:B-1----:R-:W-:-:S04]  /*0910*/  @!P1 IMAD.WIDE.U32 R10, R4, R13, R10 ;  /* 0x0000000d040a9225 */ /* 0x002fc800078e000a */
[----:B------:R-:W-:Y:S02]  /*0920*/  @!P1 IMAD.MOV.U32 R16, RZ, RZ, R10 ;  /* 0x000000ffff109224 */ /* 0x000fe400078e000a */
[----:B------:R-:W-:Y:S01]  /*0930*/  @!P1 IMAD.MOV.U32 R17, RZ, RZ, R11 ;  /* 0x000000ffff119224 */ /* 0x000fe200078e000b */
[----:B------:R-:W-:Y:S06]  /*0940*/  @!P2 BRA `(.L_x_5) ;  /* 0x00000000000ca947 */ /* 0x000fec0003800000 */
[----:B------:R-:W-:Y:S01]  /*0950*/  UCGABAR_WAIT ;  /* 0x0000000000007dc7 */ /* 0x000fe20008000000 */
[----:B------:R-:W-:Y:S01]  /*0960*/  CCTL.IVALL ;  /* 0x00000000ff00798f */ /* 0x000fe20002000000 */
[----:B------:R-:W-:Y:S05]  /*0970*/  BRA `(.L_x_6) ;  /* 0x0000000000047947 */ /* 0x000fea0003800000 */
.L_x_5:
[----:B------:R-:W-:Y:S06]  /*0980*/  BAR.SYNC.DEFER_BLOCKING 0x0 ;  /* 0x0000000000007b1d */ /* 0x000fec0000010000 */
.L_x_6:
[----:B------:R-:W-:Y:S05]  /*0990*/  @!P3 BRA `(.L_x_7) ;  /* 0x00000060007cb947 */ /* 0x000fea0003800000 */
[----:B------:R-:W-:-:S13]  /*09a0*/  ISETP.GT.U32.AND P0, PT, R8, 0x1, PT ;  /* 0x000000010800780c */ /* 0x000fda0003f04070 */
[----:B------:R-:W-:Y:S05]  /*09b0*/  @P0 EXIT ;  /* 0x000000000000094d */ /* 0x000fea0003800000 */
[----:B------:R-:W-:Y:S01]  /*09c0*/  ULDC.64 UR4, c[0x0][0x650] ;  /* 0x0001940000047ab9 */ /* 0x000fe20000000a00 */
[----:B------:R-:W-:Y:S01]  /*09d0*/  PRMT R3, RZ, 0x7610, R3 ;  /* 0x00007610ff037816 */ /* 0x000fe20000000003 */
[----:B------:R-:W-:Y:S01]  /*09e0*/  IMAD.MOV.U32 R103, RZ, RZ, -0x1 ;  /* 0xffffffffff677424 */ /* 0x000fe200078e00ff */
[----:B------:R-:W-:Y:S01]  /*09f0*/  ISETP.GE.U32.AND P0, PT, R16, UR4, PT ;  /* 0x0000000410007c0c */ /* 0x000fe2000bf06070 */
[----:B------:R-:W-:Y:S02]  /*0a00*/  IMAD.MOV.U32 R100, RZ, RZ, -0x1 ;  /* 0xffffffffff647424 */ /* 0x000fe400078e00ff */
[----:B------:R-:W-:Y:S01]  /*0a10*/  IMAD.MOV.U32 R101, RZ, RZ, -0x1 ;  /* 0xffffffffff657424 */ /* 0x000fe200078e00ff */
[----:B------:R-:W-:-:S13]  /*0a20*/  ISETP.GE.U32.AND.EX P0, PT, R17, UR5, PT, P0 ;  /* 0x0000000511007c0c */ /* 0x000fda000bf06100 */
[----:B------:R-:W-:Y:S05]  /*0a30*/  @P0 BRA `(.L_x_8) ;  /* 0x0000000400280947 */ /* 0x000fea0003800000 */
[----:B------:R-:W0:Y:S01]  /*0a40*/  LDC.64 R24, c[0x0][0x628] ;  /* 0x00018a00ff187b82 */ /* 0x000e220000000a00 */
[----:B------:R-:W-:Y:S02]  /*0a50*/  IMAD.MOV.U32 R10, RZ, RZ, R16 ;  /* 0x000000ffff0a7224 */ /* 0x000fe400078e0010 */
[----:B------:R-:W-:-:S05]  /*0a60*/  IMAD.MOV.U32 R11, RZ, RZ, R17 ;  /* 0x000000ffff0b7224 */ /* 0x000fca00078e0011 */
[----:B------:R-:W1:Y:S08]  /*0a70*/  LDC R8, c[0x0][0x630] ;  /* 0x00018c00ff087b82 */ /* 0x000e700000000800 */
[----:B------:R-:W2:Y:S01]  /*0a80*/  LDC.64 R26, c[0x0][0x620] ;  /* 0x00018800ff1a7b82 */ /* 0x000ea20000000a00 */
[----:B0-----:R-:W-:-:S04]  /*0a90*/  ISETP.NE.U32.AND P0, PT, R24, RZ, PT ;  /* 0x000000ff1800720c */ /* 0x001fc80003f05070 */
[----:B------:R-:W-:-:S13]  /*0aa0*/  ISETP.NE.AND.EX P0, PT, R25, RZ, PT, P0 ;  /* 0x000000ff1900720c */ /* 0x000fda0003f05300 */
[----:B-12---:R-:W-:Y:S05]  /*0ab0*/  @!P0 BRA `(.L_x_9) ;  /* 0x0000000000288947 */ /* 0x006fea0003800000 */
[----:B------:R-:W0:Y:S02]  /*0ac0*/  LDC R3, c[0x0][0x634] ;  /* 0x00018d00ff037b82 */ /* 0x000e240000000800 */
[----:B0-----:R-:W-:-:S05]  /*0ad0*/  IADD3 R3, P0, R16, R3, RZ ;  /* 0x0000000310037210 */ /* 0x001fca0007f1e0ff */
[----:B------:R-:W-:-:S04]  /*0ae0*/  IMAD.X R21, RZ, RZ, R17, P0 ;  /* 0x000000ffff157224 */ /* 0x000fc800000e0611 */
[----:B------:R-:W-:-:S04]  /*0af0*/  IMAD.WIDE.U32 R10, R21, R24, RZ ;  /* 0x00000018150a7225 */ /* 0x000fc800078e00ff */
[----:B------:R-:W-:-:S04]  /*0b00*/  IMAD.WIDE.U32 R12, P0, R3, R25, R10 ;  /* 0x00000019030c7225 */ /* 0x000fc8000780000a */
[----:B------:R-:W-:-:S04]  /*0b10*/  IMAD.WIDE.U32 R10, R3, R24, RZ ;  /* 0x00000018030a7225 */ /* 0x000fc800078e00ff */
[----:B------:R-:W-:Y:S01]  /*0b20*/  IMAD.X R15, RZ, RZ, RZ, P0 ;  /* 0x000000ffff0f7224 */ /* 0x000fe200000e06ff */
[----:B------:R-:W-:Y:S01]  /*0b30*/  IADD3 RZ, P0, R11, R12, RZ ;  /* 0x0000000c0bff7210 */ /* 0x000fe20007f1e0ff */
[----:B------:R-:W-:-:S04]  /*0b40*/  IMAD.MOV.U32 R14, RZ, RZ, R13 ;  /* 0x000000ffff0e7224 */ /* 0x000fc800078e000d */
[----:B------:R-:W-:-:S08]  /*0b50*/  IMAD.WIDE.U32.X R10, R21, R25, R14, P0 ;  /* 0x00000019150a7225 */ /* 0x000fd000000e040e */
.L_x_9:
[----:B------:R-:W0:Y:S01]  /*0b60*/  LDC.64 R30, c[0x0][0x640] ;  /* 0x00019000ff1e7b82 */ /* 0x000e220000000a00 */
[-CC-:B------:R-:W-:Y:S01]  /*0b70*/  SHF.R.U64 R101, R10, R8.reuse, R11.reuse ;  /* 0x000000080a657219 */ /* 0x180fe2000000120b */
[----:B------:R-:W-:Y:S01]  /*0b80*/  IMAD R29, R9, R23, R4 ;  /* 0x00000017091d7224 */ /* 0x000fe200078e0204 */
[----:B------:R-:W-:Y:S01]  /*0b90*/  SHF.R.U32.HI R3, RZ, R8, R11 ;  /* 0x00000008ff037219 */ /* 0x000fe2000001160b */
[----:B------:R-:W-:Y:S01]  /*0ba0*/  IMAD.MOV.U32 R23, RZ, RZ, 0x1 ;  /* 0x00000001ff177424 */ /* 0x000fe200078e00ff */
[----:B------:R-:W-:-:S03]  /*0bb0*/  IADD3 R5, P0, RZ, -R101, RZ ;  /* 0x80000065ff057210 */ /* 0x000fc60007f1e0ff */
[----:B------:R-:W1:Y:S02]  /*0bc0*/  LDC R12, c[0x0][0x618] ;  /* 0x00018600ff0c7b82 */ /* 0x000e640000000800 */
[----:B------:R-:W-:Y:S02]  /*0bd0*/  IMAD.X R3, RZ, RZ, ~R3, P0 ;  /* 0x000000ffff037224 */ /* 0x000fe400000e0e03 */
[----:B------:R-:W-:-:S04]  /*0be0*/  IMAD.WIDE.U32 R10, R5, R26, R16 ;  /* 0x0000001a050a7225 */ /* 0x000fc800078e0010 */
[----:B------:R-:W2:Y:S01]  /*0bf0*/  LDC R20, c[0x0][0x608] ;  /* 0x00018200ff147b82 */ /* 0x000ea20000000800 */
[----:B------:R-:W-:Y:S02]  /*0c00*/  IMAD R8, R3, R26, RZ ;  /* 0x0000001a03087224 */ /* 0x000fe400078e02ff */
[----:B------:R-:W-:Y:S02]  /*0c10*/  IMAD.MOV.U32 R3, RZ, RZ, -0x1 ;  /* 0xffffffffff037424 */ /* 0x000fe400078e00ff */
[----:B------:R-:W-:-:S03]  /*0c20*/  IMAD R5, R5, R27, R8 ;  /* 0x0000001b05057224 */ /* 0x000fc600078e0208 */
[----:B------:R-:W3:Y:S01]  /*0c30*/  LDC R28, c[0x0][0x658] ;  /* 0x00019600ff1c7b82 */ /* 0x000ee20000000800 */
[----:B------:R-:W-:Y:S01]  /*0c40*/  IMAD.IADD R5, R11, 0x1, R5 ;  /* 0x000000010b057824 */ /* 0x000fe200078e0205 */
[----:B0-----:R-:W-:-:S04]  /*0c50*/  ISETP.NE.U32.AND P0, PT, R30, RZ, PT ;  /* 0x000000ff1e00720c */ /* 0x001fc80003f05070 */
[----:B------:R-:W-:Y:S02]  /*0c60*/  ISETP.NE.AND.EX P0, PT, R31, RZ, PT, P0 ;  /* 0x000000ff1f00720c */ /* 0x000fe40003f05300 */
[----:B------:R-:W0:Y:S01]  /*0c70*/  LDC R24, c[0x0][0x600] ;  /* 0x00018000ff187b82 */ /* 0x000e220000000800 */
[-CC-:B-1----:R-:W-:Y:S02]  /*0c80*/  SHF.R.U64 R14, R10, R12.reuse, R5.reuse ;  /* 0x0000000c0a0e7219 */ /* 0x182fe40000001205 */
[----:B------:R-:W-:-:S05]  /*0c90*/  SHF.R.U32.HI R5, RZ, R12, R5 ;  /* 0x0000000cff057219 */ /* 0x000fca0000011605 */
[----:B------:R-:W1:Y:S01]  /*0ca0*/  LDC R15, c[0x0][0x648] ;  /* 0x00019200ff0f7b82 */ /* 0x000e620000000800 */
[-CC-:B--2---:R-:W-:Y:S02]  /*0cb0*/  SHF.R.U64 R27, R14, R20.reuse, R5.reuse ;  /* 0x000000140e1b7219 */ /* 0x184fe40000001205 */
[----:B------:R-:W-:-:S05]  /*0cc0*/  SHF.R.U32.HI R5, RZ, R20, R5 ;  /* 0x00000014ff057219 */ /* 0x000fca0000011605 */
[----:B------:R-:W2:Y:S01]  /*0cd0*/  LDC R21, c[0x0][0x638] ;  /* 0x00018e00ff157b82 */ /* 0x000ea20000000800 */
[-CC-:B---3--:R-:W-:Y:S02]  /*0ce0*/  SHF.R.U64 R20, R27, R28.reuse, R5.reuse ;  /* 0x0000001c1b147219 */ /* 0x188fe40000001205 */
[-C--:B------:R-:W-:Y:S02]  /*0cf0*/  SHF.L.U32 R3, R3, R28.reuse, RZ ;  /* 0x0000001c03037219 */ /* 0x080fe400000006ff */
[----:B------:R-:W-:Y:S01]  /*0d00*/  SHF.R.U32.HI R5, RZ, R28, R5 ;  /* 0x0000001cff057219 */ /* 0x000fe20000011605 */
[----:B------:R-:W-:Y:S01]  /*0d10*/  IMAD.MOV.U32 R4, RZ, RZ, R20 ;  /* 0x000000ffff047224 */ /* 0x000fe200078e0014 */
[----:B------:R-:W-:Y:S01]  /*0d20*/  LOP3.LUT R12, RZ, R3, RZ, 0x33, !PT ;  /* 0x00000003ff0c7212 */ /* 0x000fe200078e33ff */
[----:B------:R-:W3:Y:S01]  /*0d30*/  LDC R25, c[0x0][0x610] ;  /* 0x00018400ff197b82 */ /* 0x000ee20000000800 */
[----:B------:R-:W-:Y:S05]  /*0d40*/  @!P0 BRA `(.L_x_10) ;  /* 0x0000000000288947 */ /* 0x000fea0003800000 */
[----:B------:R-:W4:Y:S02]  /*0d50*/  LDC R3, c[0x0][0x64c] ;  /* 0x00019300ff037b82 */ /* 0x000f240000000800 */
[----:B----4-:R-:W-:-:S05]  /*0d60*/  IADD3 R3, P0, R20, R3, RZ ;  /* 0x0000000314037210 */ /* 0x010fca0007f1e0ff */
        /* <DEDUP_REMOVED lines=8> */
.L_x_10:
[----:B-1----:R-:W-:Y:S01]  /*0df0*/  SHF.R.U64 R4, R4, R15, R5 ;  /* 0x0000000f04047219 */ /* 0x002fe20000001205 */
[----:B0-----:R-:W-:Y:S01]  /*0e00*/  VIADD R5, R24, 0xffffffff ;  /* 0xffffffff18057836 */ /* 0x001fe20000000000 */
[----:B------:R-:W-:Y:S02]  /*0e10*/  SHF.L.U32 R3, R23, R28, RZ ;  /* 0x0000001c17037219 */ /* 0x000fe400000006ff */
[----:B------:R-:W-:Y:S01]  /*0e20*/  LOP3.LUT R12, R27, R12, RZ, 0xc0, !PT ;  /* 0x0000000c1b0c7212 */ /* 0x000fe200078ec0ff */
[----:B------:R-:W-:Y:S01]  /*0e30*/  IMAD.MOV R8, RZ, RZ, -R4 ;  /* 0x000000ffff087224 */ /* 0x000fe200078e0a04 */
[----:B------:R-:W-:Y:S02]  /*0e40*/  SEL R6, R6, R29, !P1 ;  /* 0x0000001d06067207 */ /* 0x000fe40004800000 */
[----:B------:R-:W-:Y:S01]  /*0e50*/  LOP3.LUT R5, R14, R5, RZ, 0xc0, !PT ;  /* 0x000000050e057212 */ /* 0x000fe200078ec0ff */
[----:B------:R-:W-:Y:S02]  /*0e60*/  IMAD R9, R3, R4, R12 ;  /* 0x0000000403097224 */ /* 0x000fe400078e020c */
[----:B--2---:R-:W-:-:S02]  /*0e70*/  IMAD R3, R8, R21, R20 ;  /* 0x0000001508037224 */ /* 0x004fc400078e0214 */
[----:B---3--:R-:W-:Y:S02]  /*0e80*/  IMAD R6, R9, R25, R6 ;  /* 0x0000001909067224 */ /* 0x008fe400078e0206 */
[----:B------:R-:W-:Y:S02]  /*0e90*/  IMAD R103, R3, R24, R5 ;  /* 0x0000001803677224 */ /* 0x000fe400078e0205 */
[----:B------:R-:W-:-:S03]  /*0ea0*/  IMAD.MOV.U32 R4, RZ, RZ, 0x1 ;  /* 0x00000001ff047424 */ /* 0x000fc600078e00ff */
[----:B------:R-:W-:Y:S02]  /*0eb0*/  SEL R100, R103, R6, !P1 ;  /* 0x0000000667647207 */ /* 0x000fe40004800000 */
[----:B------:R-:W-:Y:S02]  /*0ec0*/  PRMT R3, R4, 0x7610, R3 ;  /* 0x0000761004037816 */ /* 0x000fe40000000003 */
[----:B------:R-:W-:-:S07]  /*0ed0*/  SEL R103, R6, R103, !P1 ;  /* 0x0000006706677207 */ /* 0x000fce0004800000 */
.L_x_8:
[----:B------:R-:W-:-:S08]  /*0ee0*/  NOP ;  /* 0x0000000000007918 */ /* 0x000fd00000000000 */
[----:B------:R-:W0:Y:S02]  /*0ef0*/  USETMAXREG.TRY_ALLOC.CTAPOOL UP0, 0xe8 ;  /* 0x000000e8000079c8 */ /* 0x000e240008000600 */
[----:B0-----:R-:W-:-:S13]  /*0f00*/  PLOP3.LUT P0, PT, PT, PT, UP0, 0x80, 0x0 ;  /* 0x000000000000781c */ /* 0x001fda0003f0f008 */
[----:B------:R-:W-:Y:S05]  /*0f10*/  @!P0 BRA `(.L_x_8) ;  /* 0xfffffffc00f08947 */ /* 0x000fea000383ffff */
[----:B------:R-:W-:Y:S01]  /*0f20*/  ULDC.64 UR4, c[0x0][0x598] ;  /* 0x0001660000047ab9 */ /* 0x000fe20000000a00 */
[----:B------:R-:W-:Y:S01]  /*0f30*/  ULDC.64 UR36, c[0x0][0x208] ;  /* 0x0000820000247ab9 */ /* 0x000fe20000000a00 */
[----:B------:R-:W-:-:S04]  /*0f40*/  ISETP.NE.U32.AND P0, PT, RZ, UR4, PT ;  /* 0x00000004ff007c0c */ /* 0x000fc8000bf05070 */
[----:B------:R-:W-:-:S13]  /*0f50*/  ISETP.NE.AND.EX P0, PT, RZ, UR5, PT, P0 ;  /* 0x00000005ff007c0c */ /* 0x000fda000bf05300 */
[----:B------:R-:W-:Y:S05]  /*0f60*/  @!P0 BRA `(.L_x_11) ;  /* 0x00000000001c8947 */ /* 0x000fea0003800000 */
[----:B------:R-:W0:Y:S02]  /*0f70*/  LDC.64 R4, c[0x0][0x598] ;  /* 0x00016600ff047b82 */ /* 0x000e240000000a00 */
[----:B0-----:R-:W2:Y:S02]  /*0f80*/  LDG.E.64 R4, desc[UR36][R4.64] ;  /* 0x0000002404047981 */ /* 0x001ea4000c1e1b00 */
[----:B--2---:R-:W-:-:S04]  /*0f90*/  ISETP.NE.U32.AND P0, PT, R4, RZ, PT ;  /* 0x000000ff0400720c */ /* 0x004fc80003f05070 */
[----:B------:R-:W-:-:S13]  /*0fa0*/  ISETP.NE.AND.EX P0, PT, R5, RZ, PT, P0 ;  /* 0x000000ff0500720c */ /* 0x000fda0003f05300 */
[----:B------:R-:W-:Y:S05]  /*0fb0*/  @!P0 BRA `(.L_x_11) ;  /* 0x0000000000088947 */ /* 0x000fea0003800000 */
[----:B------:R0:W5:Y:S01]  /*0fc0*/  LD.E R23, desc[UR36][R4.64] ;  /* 0x0000002404177980 */ /* 0x000162000c101900 */
[----:B------:R-:W-:Y:S05]  /*0fd0*/  BRA `(.L_x_12) ;  /* 0x0000000000247947 */ /* 0x000fea0003800000 */
.L_x_11:
[----:B------:R-:W-:Y:S02]  /*0fe0*/  ULDC.64 UR4, c[0x0][0x588] ;  /* 0x0001620000047ab9 */ /* 0x000fe40000000a00 */
[----:B------:R-:W-:-:S04]  /*0ff0*/  ISETP.NE.U32.AND P0, PT, RZ, UR4, PT ;  /* 0x00000004ff007c0c */ /* 0x000fc8000bf05070 */
[----:B------:R-:W-:-:S13]  /*1000*/  ISETP.NE.AND.EX P0, PT, RZ, UR5, PT, P0 ;  /* 0x00000005ff007c0c */ /* 0x000fda000bf05300 */
[----:B------:R-:W-:Y:S05]  /*1010*/  @!P0 BRA `(.L_x_13) ;  /* 0x00000000000c8947 */ /* 0x000fea0003800000 */
[----:B------:R-:W0:Y:S02]  /*1020*/  LDC.64 R4, c[0x0][0x588] ;  /* 0x00016200ff047b82 */ /* 0x000e240000000a00 */
[----:B0-----:R1:W5:Y:S01]  /*1030*/  LDG.E R23, desc[UR36][R4.64] ;  /* 0x0000002404177981 */ /* 0x001362000c1e1900 */
[----:B------:R-:W-:Y:S05]  /*1040*/  BRA `(.L_x_12) ;  /* 0x0000000000087947 */ /* 0x000fea0003800000 */
.L_x_13:
[----:B------:R-:W-:Y:S02]  /*1050*/  ULDC UR4, c[0x0][0x580] ;  /* 0x0001600000047ab9 */ /* 0x000fe40000000800 */
[----:B------:R-:W-:-:S07]  /*1060*/  IMAD.U32 R23, RZ, RZ, UR4 ;  /* 0x00000004ff177e24 */ /* 0x000fce000f8e00ff */
.L_x_12:
[----:B------:R-:W-:Y:S02]  /*1070*/  ULDC.64 UR4, c[0x0][0x5a0] ;  /* 0x0001680000047ab9 */ /* 0x000fe40000000a00 */
[----:B------:R-:W-:-:S04]  /*1080*/  ISETP.NE.U32.AND P0, PT, RZ, UR4, PT ;  /* 0x00000004ff007c0c */ /* 0x000fc8000bf05070 */
[----:B------:R-:W-:-:S13]  /*1090*/  ISETP.NE.AND.EX P0, PT, RZ, UR5, PT, P0 ;  /* 0x00000005ff007c0c */ /* 0x000fda000bf05300 */
[----:B------:R-:W-:Y:S05]  /*10a0*/  @!P0 BRA `(.L_x_14) ;  /* 0x00000000001c8947 */ /* 0x000fea0003800000 */
[----:B01----:R-:W0:Y:S02]  /*10b0*/  LDC.64 R4, c[0x0][0x5a0] ;  /* 0x00016800ff047b82 */ /* 0x003e240000000a00 */
[----:B0-----:R-:W2:Y:S02]  /*10c0*/  LDG.E.64 R4, desc[UR36][R4.64] ;  /* 0x0000002404047981 */ /* 0x001ea4000c1e1b00 */
[----:B--2---:R-:W-:-:S04]  /*10d0*/  ISETP.NE.U32.AND P0, PT, R4, RZ, PT ;  /* 0x000000ff0400720c */ /* 0x004fc80003f05070 */
[----:B------:R-:W-:-:S13]  /*10e0*/  ISETP.NE.AND.EX P0, PT, R5, RZ, PT, P0 ;  /* 0x000000ff0500720c */ /* 0x000fda0003f05300 */
[----:B------:R-:W-:Y:S05]  /*10f0*/  @!P0 BRA `(.L_x_14) ;  /* 0x0000000000088947 */ /* 0x000fea0003800000 */
[----:B------:R0:W5:Y:S01]  /*1100*/  LD.E R90, desc[UR36][R4.64] ;  /* 0x00000024045a7980 */ /* 0x000162000c101900 */
[----:B------:R-:W-:Y:S05]  /*1110*/  BRA `(.L_x_15) ;  /* 0x0000000000247947 */ /* 0x000fea0003800000 */
.L_x_14:
[----:B------:R-:W-:Y:S02]  /*1120*/  ULDC.64 UR4, c[0x0][0x590] ;  /* 0x0001640000047ab9 */ /* 0x000fe40000000a00 */
[----:B------:R-:W-:-:S04]  /*1130*/  ISETP.NE.U32.AND P0, PT, RZ, UR4, PT ;  /* 0x00000004ff007c0c */ /* 0x000fc8000bf05070 */
[----:B------:R-:W-:-:S13]  /*1140*/  ISETP.NE.AND.EX P0, PT, RZ, UR5, PT, P0 ;  /* 0x00000005ff007c0c */ /* 0x000fda000bf05300 */
[----:B------:R-:W-:Y:S05]  /*1150*/  @!P0 BRA `(.L_x_16) ;  /* 0x00000000000c8947 */ /* 0x000fea0003800000 */
[----:B------:R-:W2:Y:S02]  /*1160*/  LDC.64 R90, c[0x0][0x590] ;  /* 0x00016400ff5a7b82 */ /* 0x000ea40000000a00 */
[----:B--2---:R2:W5:Y:S01]  /*1170*/  LDG.E R90, desc[UR36][R90.64] ;  /* 0x000000245a5a7981 */ /* 0x004562000c1e1900 */
[----:B------:R-:W-:Y:S05]  /*1180*/  BRA `(.L_x_15) ;  /* 0x0000000000087947 */ /* 0x000fea0003800000 */
.L_x_16:
[----:B------:R-:W-:Y:S02]  /*1190*/  ULDC UR4, c[0x0][0x584] ;  /* 0x0001610000047ab9 */ /* 0x000fe40000000800 */
[----:B------:R-:W-:-:S07]  /*11a0*/  IMAD.U32 R90, RZ, RZ, UR4 ;  /* 0x00000004ff5a7e24 */ /* 0x000fce000f8e00ff */
.L_x_15:
[----:B------:R-:W-:-:S13]  /*11b0*/  LOP3.LUT P0, RZ, R3, 0xff, RZ, 0xc0, !PT ;  /* 0x000000ff03ff7812 */ /* 0x000fda000780c0ff */
[----:B------:R-:W-:Y:S05]  /*11c0*/  @!P0 EXIT ;  /* 0x000000000000894d */ /* 0x000fea0003800000 */
[----:B------:R-:W3:Y:S01]  /*11d0*/  LDC R93, c[0x0][0x658] ;  /* 0x00019600ff5d7b82 */ /* 0x000ee20000000800 */
[----:B------:R-:W-:Y:S01]  /*11e0*/  LOP3.LUT R7, R7, 0x1, RZ, 0xc0, !PT ;  /* 0x0000000107077812 */ /* 0x000fe200078ec0ff */
[----:B------:R-:W-:Y:S01]  /*11f0*/  ULDC.64 UR6, c[0x0][0x288] ;  /* 0x0000a20000067ab9 */ /* 0x000fe20000000a00 */
[----:B------:R-:W-:Y:S01]  /*1200*/  SHF.R.U32.HI R3, RZ, 0x2, R95 ;  /* 0x00000002ff037819 */ /* 0x000fe2000001165f */
[----:B------:R-:W-:Y:S01]  /*1210*/  UIADD3 UR4, UR7, 0x3f, URZ ;  /* 0x0000003f07047890 */ /* 0x000fe2000fffe03f */
[----:B------:R-:W-:Y:S01]  /*1220*/  SHF.R.U32.HI R0, RZ, 0x1, R0 ;  /* 0x00000001ff007819 */ /* 0x000fe20000011600 */
[----:B------:R-:W-:Y:S01]  /*1230*/  IMAD.SHL.U32 R88, R7, 0x40, RZ ;  /* 0x0000004007587824 */ /* 0x000fe200078e00ff */
[----:B------:R-:W-:Y:S01]  /*1240*/  LOP3.LUT R3, R3, 0x7, RZ, 0xc0, !PT ;  /* 0x0000000703037812 */ /* 0x000fe200078ec0ff */
[----:B------:R-:W4:Y:S01]  /*1250*/  LDC.64 R8, c[0x0][0x5c8] ;  /* 0x00017200ff087b82 */ /* 0x000f220000000a00 */
[----:B------:R-:W-:Y:S01]  /*1260*/  USHF.R.S32.HI UR5, URZ, 0x1f, UR4 ;  /* 0x0000001f3f057899 */ /* 0x000fe20008011404 */
[----:B------:R-:W-:Y:S01]  /*1270*/  LOP3.LUT R0, R0, 0x30, RZ, 0xc0, !PT ;  /* 0x0000003000007812 */ /* 0x000fe200078ec0ff */
[----:B------:R-:W-:Y:S01]  /*1280*/  IMAD.MOV.U32 R6, RZ, RZ, 0x1 ;  /* 0x00000001ff067424 */ /* 0x000fe200078e00ff */
[--C-:B------:R-:W-:Y:S01]  /*1290*/  LOP3.LUT R88, R88, 0x40, R3.reuse, 0xe2, !PT ;  /* 0x0000004058587812 */ /* 0x100fe200078ee203 */
[----:B------:R-:W-:Y:S01]  /*12a0*/  ULEA.HI UR5, UR5, UR4, URZ, 0x6 ;  /* 0x0000000405057291 */ /* 0x000fe2000f8f303f */
[-C--:B01----:R-:W-:Y:S01]  /*12b0*/  IADD3 R4, RZ, -R0.reuse, -R3 ;  /* 0x80000000ff047210 */ /* 0x083fe20007ffe803 */
[----:B------:R-:W-:Y:S01]  /*12c0*/  IMAD.U32 R5, RZ, RZ, UR6 ;  /* 0x00000006ff057e24 */ /* 0x000fe2000f8e00ff */
[----:B------:R-:W0:Y:S01]  /*12d0*/  LDC R97, c[0x0][0x600] ;  /* 0x00018000ff617b82 */ /* 0x000e220000000800 */
[----:B------:R-:W-:Y:S01]  /*12e0*/  LOP3.LUT R88, R88, R0, RZ, 0xfc, !PT ;  /* 0x0000000058587212 */ /* 0x000fe200078efcff */
[----:B------:R-:W-:Y:S01]  /*12f0*/  IMAD.MOV.U32 R0, RZ, RZ, -0x1 ;  /* 0xffffffffff007424 */ /* 0x000fe200078e00ff */
[----:B------:R-:W-:Y:S01]  /*1300*/  USHF.R.S32.HI UR43, URZ, 0x6, UR5 ;  /* 0x000000063f2b7899 */ /* 0x000fe20008011405 */
[----:B------:R-:W-:Y:S01]  /*1310*/  LOP3.LUT R94, R95, 0x3, RZ, 0xc0, !PT ;  /* 0x000000035f5e7812 */ /* 0x000fe200078ec0ff */
[----:B------:R-:W-:Y:S01]  /*1320*/  IMAD R4, R7, -0x40, R4 ;  /* 0xffffffc007047824 */ /* 0x000fe200078e0204 */
[C---:B------:R-:W-:Y:S01]  /*1330*/  LOP3.LUT R96, R95.reuse, 0x80, RZ, 0xc0, !PT ;  /* 0x000000805f607812 */ /* 0x040fe200078ec0ff */
[----:B------:R-:W-:Y:S01]  /*1340*/  UISETP.LT.AND UP0, UPT, UR43, 0x1, UPT ;  /* 0x000000012b00788c */ /* 0x000fe2000bf01270 */
[-C--:B---3--:R-:W-:Y:S01]  /*1350*/  SHF.L.U32 R0, R0, R93.reuse, RZ ;  /* 0x0000005d00007219 */ /* 0x088fe200000006ff */
[----:B------:R-:W-:Y:S01]  /*1360*/  ULDC UR4, c[0x0][0x284] ;  /* 0x0000a10000047ab9 */ /* 0x000fe20000000800 */
[----:B------:R-:W-:Y:S01]  /*1370*/  IMAD R94, R94, -0x2, R5 ;  /* 0xfffffffe5e5e7824 */ /* 0x000fe200078e0205 */
[----:B------:R-:W-:Y:S01]  /*1380*/  USEL UR44, UR43, 0x1, UP0 ;  /* 0x000000012b2c7887 */ /* 0x000fe20008000000 */
[----:B------:R-:W-:Y:S01]  /*1390*/  SHF.L.U32 R93, R6, R93, RZ ;  /* 0x0000005d065d7219 */ /* 0x000fe200000006ff */
[----:B------:R-:W-:Y:S01]  /*13a0*/  IMAD.SHL.U32 R95, R95, 0x2, RZ ;  /* 0x000000025f5f7824 */ /* 0x000fe200078e00ff */
[----:B------:R-:W-:Y:S01]  /*13b0*/  LOP3.LUT R102, R18, 0x1, RZ, 0xfc, !PT ;  /* 0x0000000112667812 */ /* 0x000fe200078efcff */
[----:B------:R-:W-:Y:S01]  /*13c0*/  VIADD R99, R4, UR4 ;  /* 0x0000000404637c36 */ /* 0x000fe20008000000 */
[C---:B----4-:R-:W-:Y:S01]  /*13d0*/  SHF.L.U64.HI R92, R8.reuse, 0x3, R9 ;  /* 0x00000003085c7819 */ /* 0x050fe20000010209 */
[----:B--2---:R-:W-:Y:S01]  /*13e0*/  IMAD.SHL.U32 R91, R8, 0x8, RZ ;  /* 0x00000008085b7824 */ /* 0x004fe200078e00ff */
[----:B------:R-:W-:Y:S01]  /*13f0*/  SHF.R.U32.HI R96, RZ, 0x7, R96 ;  /* 0x00000007ff607819 */ /* 0x000fe20000011660 */
[----:B------:R-:W-:Y:S01]  /*1400*/  IMAD.MOV.U32 R89, RZ, RZ, RZ ;  /* 0x000000ffff597224 */ /* 0x000fe200078e00ff */
[----:B------:R-:W-:Y:S01]  /*1410*/  LOP3.LUT R98, RZ, R0, RZ, 0x33, !PT ;  /* 0x00000000ff627212 */ /* 0x000fe200078e33ff */
[----:B------:R-:W-:Y:S01]  /*1420*/  UIADD3 UR44, UR43, -UR44, URZ ;  /* 0x8000002c2b2c7290 */ /* 0x000fe2000fffe03f */
[----:B------:R-:W-:Y:S01]  /*1430*/  UMOV UR40, URZ ;  /* 0x0000003f00287c82 */ /* 0x000fe20008000000 */
[----:B0-----:R-:W-:Y:S01]  /*1440*/  VIADD R97, R97, 0xffffffff ;  /* 0xffffffff61617836 */ /* 0x001fe20000000000 */
[----:B------:R-:W-:-:S09]  /*1450*/  UMOV UR42, URZ ;  /* 0x0000003f002a7c82 */ /* 0x000fd20008000000 */
.L_x_162:
[----:B0-----:R-:W0:Y:S01]  /*1460*/  SHFL.IDX PT, R0, R96, RZ, 0x1f ;  /* 0x00001fff60007589 */ /* 0x001e2200000e0000 */
[----:B-1----:R-:W1:Y:S01]  /*1470*/  S2UR UR7, SR_CgaCtaId ;  /* 0x00000000000779c3 */ /* 0x002e620000008800 */
[----:B------:R-:W-:Y:S01]  /*1480*/  UMOV UR6, 0x400 ;  /* 0x0000040000067882 */ /* 0x000fe20000000000 */
[----:B0-----:R-:W-:Y:S01]  /*1490*/  R2UR UR4, R0 ;  /* 0x00000000000472ca */ /* 0x001fe200000e0000 */
[----:B-1----:R-:W-:-:S12]  /*14a0*/  ULEA UR6, UR7, UR6, 0x18 ;  /* 0x0000000607067291 */ /* 0x002fd8000f8ec03f */
[----:B------:R-:W-:-:S04]  /*14b0*/  ULEA.HI UR5, UR4, UR4, URZ, 0x1 ;  /* 0x0000000404057291 */ /* 0x000fc8000f8f083f */
[----:B------:R-:W-:-:S04]  /*14c0*/  ULOP3.LUT UR5, UR5, 0x7fffe, URZ, 0xc0, !UPT ;  /* 0x0007fffe05057892 */ /* 0x000fc8000f8ec03f */
[----:B------:R-:W-:-:S03]  /*14d0*/  UIADD3 UR5, UR4, -UR5, URZ ;  /* 0x8000000504057290 */ /* 0x000fc6000fffe03f */
[----:B------:R-:W-:Y:S01]  /*14e0*/  ULDC UR4, c[0x0][0x28c] ;  /* 0x0000a30000047ab9 */ /* 0x000fe20000000800 */
[----:B------:R-:W-:Y:S01]  /*14f0*/  ULEA UR5, UR5, UR6, 0xd ;  /* 0x0000000605057291 */ /* 0x000fe2000f8e683f */
[----:B------:R-:W-:-:S03]  /*1500*/  ISETP.LT.AND P0, PT, RZ, UR4, PT ;  /* 0x00000004ff007c0c */ /* 0x000fc6000bf01270 */
[----:B------:R-:W-:-:S04]  /*1510*/  UIADD3 UR5, UR5, 0x100, URZ ;  /* 0x0000010005057890 */ /* 0x000fc8000fffe03f */
[----:B------:R-:W-:-:S04]  /*1520*/  USHF.R.U32.HI UR5, URZ, 0x4, UR5 ;  /* 0x000000043f057899 */ /* 0x000fc80008011605 */
[----:B------:R-:W-:-:S04]  /*1530*/  ULOP3.LUT UR5, UR5, 0x3fff, URZ, 0xc0, !UPT ;  /* 0x00003fff05057892 */ /* 0x000fc8000f8ec03f */
[----:B------:R-:W-:Y:S01]  /*1540*/  ULOP3.LUT UR45, UR5, 0x10000, URZ, 0xfc, !UPT ;  /* 0x00010000052d7892 */ /* 0x000fe2000f8efc3f */
[----:B---345:R-:W-:Y:S11]  /*1550*/  @P0 BRA `(.L_x_17) ;  /* 0x0000000000400947 */ /* 0x038ff60003800000 */
[----:B------:R-:W-:Y:S01]  /*1560*/  MOV R0, 0x0 ;  /* 0x0000000000007802 */ /* 0x000fe20000000f00 */
[----:B------:R-:W-:Y:S01]  /*1570*/  ULDC.64 UR4, c[0x4][0x68] ;  /* 0x01001a0000047ab9 */ /* 0x000fe20000000a00 */
[----:B------:R-:W-:Y:S01]  /*1580*/  ULDC.64 UR6, c[0x4][0x8] ;  /* 0x0100020000067ab9 */ /* 0x000fe20000000a00 */
[----:B------:R-:W-:Y:S01]  /*1590*/  IMAD.U32 R4, RZ, RZ, UR4 ;  /* 0x00000004ff047e24 */ /* 0x000fe2000f8e00ff */
[----:B------:R0:W1:Y:S01]  /*15a0*/  LDC.64 R14, c[0x4][R0] ;  /* 0x01000000000e7b82 */ /* 0x0000620000000a00 */
[----:B------:R-:W-:Y:S01]  /*15b0*/  IMAD.U32 R5, RZ, RZ, UR5 ;  /* 0x00000005ff057e24 */ /* 0x000fe2000f8e00ff */
[----:B------:R-:W-:Y:S01]  /*15c0*/  ULDC.64 UR4, c[0x4][0x70] ;  /* 0x01001c0000047ab9 */ /* 0x000fe20000000a00 */
[----:B------:R-:W-:Y:S02]  /*15d0*/  IMAD.U32 R10, RZ, RZ, UR6 ;  /* 0x00000006ff0a7e24 */ /* 0x000fe4000f8e00ff */
[----:B------:R-:W-:Y:S02]  /*15e0*/  IMAD.U32 R6, RZ, RZ, UR4 ;  /* 0x00000004ff067e24 */ /* 0x000fe4000f8e00ff */
[----:B------:R-:W-:-:S02]  /*15f0*/  IMAD.U32 R7, RZ, RZ, UR5 ;  /* 0x00000005ff077e24 */ /* 0x000fc4000f8e00ff */
[----:B------:R-:W-:Y:S02]  /*1600*/  IMAD.U32 R11, RZ, RZ, UR7 ;  /* 0x00000007ff0b7e24 */ /* 0x000fe4000f8e00ff */
[----:B------:R-:W-:Y:S02]  /*1610*/  IMAD.MOV.U32 R8, RZ, RZ, 0x1e1 ;  /* 0x000001e1ff087424 */ /* 0x000fe400078e00ff */
[----:B------:R-:W-:Y:S02]  /*1620*/  IMAD.MOV.U32 R12, RZ, RZ, 0x1 ;  /* 0x00000001ff0c7424 */ /* 0x000fe400078e00ff */
[----:B0-----:R-:W-:-:S07]  /*1630*/  IMAD.MOV.U32 R13, RZ, RZ, RZ ;  /* 0x000000ffff0d7224 */ /* 0x001fce00078e00ff */
[----:B------:R-:W-:-:S07]  /*1640*/  LEPC R20, `(.L_x_17) ;  /* 0x000000001014794e */ /* 0x000fce0000000000 */
[----:B-1---5:R-:W-:Y:S05]  /*1650*/  CALL.ABS.NOINC R14 ;  /* 0x000000000e007343 */ /* 0x022fea0003c00000 */
.L_x_17:
[----:B------:R-:W-:-:S13]  /*1660*/  ISETP.NE.AND P0, PT, R102, 0x3, PT ;  /* 0x000000036600780c */ /* 0x000fda0003f05270 */
[----:B------:R-:W-:Y:S05]  /*1670*/  @!P0 BRA `(.L_x_18) ;  /* 0x0000000000048947 */ /* 0x000fea0003800000 */
[----:B------:R-:W-:Y:S01]  /*1680*/  BPT.TRAP 0x1 ;  /* 0x000000040000795c */ /* 0x000fe20000300000 */
.L_x_18:
[----:B------:R-:W0:Y:S01]  /*1690*/  S2UR UR5, SR_CgaCtaId ;  /* 0x00000000000579c3 */ /* 0x000e220000008800 */
[----:B------:R-:W-:Y:S01]  /*16a0*/  UMOV UR4, 0x400 ;  /* 0x0000040000047882 */ /* 0x000fe20000000000 */
[----:B------:R-:W-:Y:S02]  /*16b0*/  IMAD.U32 R0, RZ, RZ, UR40 ;  /* 0x00000028ff007e24 */ /* 0x000fe4000f8e00ff */
[----:B------:R-:W-:-:S03]  /*16c0*/  IMAD.U32 R3, RZ, RZ, UR42 ;  /* 0x0000002aff037e24 */ /* 0x000fc6000f8e00ff */
[----:B------:R-:W-:Y:S01]  /*16d0*/  SHF.L.U32 R0, R0, 0x1f, RZ ;  /* 0x0000001f00007819 */ /* 0x000fe200000006ff */
[----:B0-----:R-:W-:-:S06]  /*16e0*/  ULEA UR4, UR5, UR4, 0x18 ;  /* 0x0000000405047291 */ /* 0x001fcc000f8ec03f */
[----:B------:R-:W-:-:S04]  /*16f0*/  IMAD.U32 R6, RZ, RZ, UR4 ;  /* 0x00000004ff067e24 */ /* 0x000fc8000f8e00ff */
[----:B------:R-:W-:-:S04]  /*1700*/  IMAD R3, R3, 0x8, R6 ;  /* 0x0000000803037824 */ /* 0x000fc800078e0206 */
[----:B------:R0:W1:Y:S01]  /*1710*/  SYNCS.PHASECHK.TRANS64.TRYWAIT P1, [R3+URZ], R0 ;  /* 0x00000000030075a7 */ /* 0x000062000802017f */
[----:B------:R-:W-:Y:S05]  /*1720*/  @!P0 BRA `(.L_x_19) ;  /* 0x0000000000048947 */ /* 0x000fea0003800000 */
[----:B------:R-:W-:Y:S01]  /*1730*/  BPT.TRAP 0x1 ;  /* 0x000000040000795c */ /* 0x000fe20000300000 */
.L_x_19:
[----:B------:R-:W-:-:S05]  /*1740*/  IMAD.U32 R4, RZ, RZ, UR44 ;  /* 0x0000002cff047e24 */ /* 0x000fca000f8e00ff */
[----:B------:R-:W-:Y:S01]  /*1750*/  ISETP.GE.AND P2, PT, R4, 0x1, PT ;  /* 0x000000010400780c */ /* 0x000fe20003f46270 */
[----:B-1----:R-:W-:-:S12]  /*1760*/  @P1 BRA `(.L_x_20) ;  /* 0x0000000000081947 */ /* 0x002fd80003800000 */
[----:B------:R-:W1:Y:S02]  /*1770*/  SYNCS.PHASECHK.TRANS64.TRYWAIT P1, [R3+URZ], R0 ;  /* 0x00000000030075a7 */ /* 0x000e64000802017f */
[----:B-1----:R-:W-:Y:S05]  /*1780*/  @!P1 BRA `(.L_x_21) ;  /* 0x0000006800949947 */ /* 0x002fea0003800000 */
.L_x_20:
[----:B------:R-:W-:Y:S05]  /*1790*/  WARPSYNC.ALL ;  /* 0x0000000000007948 */ /* 0x000fea0003800000 */
[----:B------:R-:W-:Y:S01]  /*17a0*/  R2UR UR4, R6 ;  /* 0x00000000060472ca */ /* 0x000fe200000e0000 */
[----:B------:R-:W-:Y:S01]  /*17b0*/  ULEA UR5, UR42, UR45, 0xb ;  /* 0x0000002d2a057291 */ /* 0x000fe2000f8e583f */
[----:B------:R-:W-:Y:S01]  /*17c0*/  WARPGROUP.ARRIVE ;  /* 0x00000000000079c5 */ /* 0x000fe20000000000 */
[----:B------:R-:W-:Y:S01]  /*17d0*/  UMOV UR9, 0x40000040 ;  /* 0x4000004000097882 */ /* 0x000fe20000000000 */
[----:B------:R-:W-:-:S04]  /*17e0*/  UMOV UR11, 0x40000040 ;  /* 0x40000040000b7882 */ /* 0x000fc80000000000 */
[----:B------:R-:W-:-:S05]  /*17f0*/  UMOV UR8, UR5 ;  /* 0x0000000500087c82 */ /* 0x000fca0008000000 */
[----:B------:R-:W-:-:S04]  /*1800*/  UIADD3 UR4, UR4, 0x18100, URZ ;  /* 0x0001810004047890 */ /* 0x000fc8000fffe03f */
[----:B------:R-:W-:-:S04]  /*1810*/  USHF.R.U32.HI UR4, URZ, 0x4, UR4 ;  /* 0x000000043f047899 */ /* 0x000fc80008011604 */
[----:B------:R-:W-:-:S04]  /*1820*/  ULOP3.LUT UR4, UR4, 0x3fff, URZ, 0xc0, !UPT ;  /* 0x00003fff04047892 */ /* 0x000fc8000f8ec03f */
[----:B------:R-:W-:-:S04]  /*1830*/  ULOP3.LUT UR4, UR4, 0x10000, URZ, 0xfc, !UPT ;  /* 0x0001000004047892 */ /* 0x000fc8000f8efc3f */
[----:B------:R-:W-:-:S07]  /*1840*/  ULEA UR6, UR42, UR4, 0xb ;  /* 0x000000042a067291 */ /* 0x000fce000f8e583f */
[----:B------:R-:W-:Y:S02]  /*1850*/  UMOV UR10, UR6 ;  /* 0x00000006000a7c82 */ /* 0x000fe40008000000 */
[----:B------:R-:W-:Y:S01]  /*1860*/  HGMMA.64x128x8.F32.TF32 R24, gdesc[UR8], RZ, !UPT, gsb0 ;  /* 0x05e00000081879f0 */ /* 0x000fe2000c0028ff */
[----:B------:R-:W-:Y:S02]  /*1870*/  UIADD3 UR8, UR5, 0x2, URZ ;  /* 0x0000000205087890 */ /* 0x000fe4000fffe03f */
[----:B------:R-:W-:Y:S01]  /*1880*/  UIADD3 UR10, UR6, 0x2, URZ ;  /* 0x00000002060a7890 */ /* 0x000fe2000fffe03f */
[----:B------:R-:W-:Y:S01]  /*1890*/  UMOV UR9, 0x40000040 ;  /* 0x4000004000097882 */ /* 0x000fe20000000000 */
[----:B------:R-:W-:Y:S01]  /*18a0*/  UMOV UR11, 0x40000040 ;  /* 0x40000040000b7882 */ /* 0x000fe20000000000 */
[----:B------:R-:W-:Y:S02]  /*18b0*/  WARPGROUP.DEPBAR.LE gsb0, 0x0 ;  /* 0x00008000000079c5 */ /* 0x000fe40000010000 */
[----:B------:R-:W-:-:S06]  /*18c0*/  WARPGROUP.ARRIVE ;  /* 0x00000000000079c5 */ /* 0x000fcc0000000000 */
[----:B------:R-:W-:Y:S01]  /*18d0*/  HGMMA.64x128x8.F32.TF32 R24, gdesc[UR8], R24, gsb0 ;  /* 0x05e00000081879f0 */ /* 0x000fe20008002818 */
        /* <DEDUP_REMOVED lines=41> */
[----:B------:R-:W-:Y:S03]  /*1b70*/  HGMMA.64x128x8.F32.TF32 R24, gdesc[UR8], R24, gsb0 ;  /* 0x05e00000081879f0 */ /* 0x000fe60008002818 */
[----:B------:R-:W-:Y:S02]  /*1b80*/  WARPGROUP.DEPBAR.LE gsb0, 0x0 ;  /* 0x00008000000079c5 */ /* 0x000fe40000010000 */
[----:B------:R-:W-:Y:S05]  /*1b90*/  @!P2 BRA `(.L_x_22) ;  /* 0x000000040098a947 */ /* 0x000fea0003800000 */
[----:B------:R-:W-:Y:S01]  /*1ba0*/  UIADD3 UR5, UR42, 0x1, URZ ;  /* 0x000000012a057890 */ /* 0x000fe2000fffe03f */
[----:B01----:R-:W-:Y:S02]  /*1bb0*/  IMAD.U32 R0, RZ, RZ, UR44 ;  /* 0x0000002cff007e24 */ /* 0x003fe4000f8e00ff */
[----:B------:R-:W-:Y:S01]  /*1bc0*/  IMAD.U32 R3, RZ, RZ, UR42 ;  /* 0x0000002aff037e24 */ /* 0x000fe2000f8e00ff */
[----:B------:R-:W-:-:S04]  /*1bd0*/  UISETP.NE.AND UP0, UPT, UR5, 0x3, UPT ;  /* 0x000000030500788c */ /* 0x000fc8000bf05270 */
[----:B------:R-:W-:Y:S02]  /*1be0*/  USEL UR6, URZ, 0x1, UP0 ;  /* 0x000000013f067887 */ /* 0x000fe40008000000 */
[----:B------:R-:W-:Y:S02]  /*1bf0*/  USEL UR5, UR5, URZ, UP0 ;  /* 0x0000003f05057287 */ /* 0x000fe40008000000 */
[----:B------:R-:W-:-:S06]  /*1c00*/  ULOP3.LUT UR6, UR40, UR6, URZ, 0x3c, !UPT ;  /* 0x0000000628067292 */ /* 0x000fcc000f8e3c3f */
[----:B------:R-:W-:-:S07]  /*1c10*/  IMAD.U32 R7, RZ, RZ, UR6 ;  /* 0x00000006ff077e24 */ /* 0x000fce000f8e00ff */
.L_x_29:
[----:B------:R-:W-:Y:S05]  /*1c20*/  @!P0 BRA `(.L_x_23) ;  /* 0x0000000000048947 */ /* 0x000fea0003800000 */
[----:B------:R-:W-:Y:S01]  /*1c30*/  BPT.TRAP 0x1 ;  /* 0x000000040000795c */ /* 0x000fe20000300000 */
.L_x_23:
[----:B------:R-:W0:Y:S01]  /*1c40*/  S2UR UR7, SR_CgaCtaId ;  /* 0x00000000000779c3 */ /* 0x000e220000008800 */
[----:B------:R-:W-:Y:S01]  /*1c50*/  UMOV UR6, 0x400 ;  /* 0x0000040000067882 */ /* 0x000fe20000000000 */
[----:B------:R-:W-:Y:S01]  /*1c60*/  IMAD.U32 R5, RZ, RZ, UR5 ;  /* 0x00000005ff057e24 */ /* 0x000fe2000f8e00ff */
[----:B------:R-:W-:Y:S01]  /*1c70*/  SHF.L.U32 R4, R7, 0x1f, RZ ;  /* 0x0000001f07047819 */ /* 0x000fe200000006ff */
[----:B0-----:R-:W-:-:S06]  /*1c80*/  ULEA UR6, UR7, UR6, 0x18 ;  /* 0x0000000607067291 */ /* 0x001fcc000f8ec03f */
[----:B------:R-:W-:-:S04]  /*1c90*/  IMAD.U32 R6, RZ, RZ, UR6 ;  /* 0x00000006ff067e24 */ /* 0x000fc8000f8e00ff */
[----:B------:R-:W-:-:S04]  /*1ca0*/  IMAD R5, R5, 0x8, R6 ;  /* 0x0000000805057824 */ /* 0x000fc800078e0206 */
[----:B------:R0:W1:Y:S01]  /*1cb0*/  SYNCS.PHASECHK.TRANS64.TRYWAIT P1, [R5+URZ], R4 ;  /* 0x00000004050075a7 */ /* 0x000062000802017f */
[----:B------:R-:W-:Y:S05]  /*1cc0*/  @!P0 BRA `(.L_x_24) ;  /* 0x0000000000048947 */ /* 0x000fea0003800000 */
[----:B------:R-:W-:Y:S01]  /*1cd0*/  BPT.TRAP 0x1 ;  /* 0x000000040000795c */ /* 0x000fe20000300000 */
.L_x_24:
[----:B-1----:R-:W-:Y:S05]  /*1ce0*/  @P1 BRA `(.L_x_25) ;  /* 0x0000000000081947 */ /* 0x002fea0003800000 */
[----:B------:R-:W1:Y:S02]  /*1cf0*/  SYNCS.PHASECHK.TRANS64.TRYWAIT P1, [R5+URZ], R4 ;  /* 0x00000004050075a7 */ /* 0x000e64000802017f */
[----:B-1----:R-:W-:Y:S05]  /*1d00*/  @!P1 BRA `(.L_x_26) ;  /* 0x0000006400489947 */ /* 0x002fea0003800000 */
.L_x_25:
[----:B------:R-:W-:Y:S01]  /*1d10*/  ULEA UR6, UR5, UR45, 0xb ;  /* 0x0000002d05067291 */ /* 0x000fe2000f8e583f */
[----:B------:R-:W-:Y:S01]  /*1d20*/  WARPGROUP.ARRIVE ;  /* 0x00000000000079c5 */ /* 0x000fe20000000000 */
[----:B------:R-:W-:Y:S01]  /*1d30*/  ULEA UR7, UR5, UR4, 0xb ;  /* 0x0000000405077291 */ /* 0x000fe2000f8e583f */
[----:B------:R-:W-:Y:S01]  /*1d40*/  UMOV UR9, 0x40000040 ;  /* 0x4000004000097882 */ /* 0x000fe20000000000 */
[----:B------:R-:W-:-:S03]  /*1d50*/  UMOV UR11, 0x40000040 ;  /* 0x40000040000b7882 */ /* 0x000fc60000000000 */
[----:B------:R-:W-:Y:S02]  /*1d60*/  UMOV UR8, UR6 ;  /* 0x0000000600087c82 */ /* 0x000fe40008000000 */
[----:B------:R-:W-:Y:S02]  /*1d70*/  UMOV UR10, UR7 ;  /* 0x00000007000a7c82 */ /* 0x000fe40008000000 */
[----:B------:R-:W-:Y:S01]  /*1d80*/  HGMMA.64x128x8.F32.TF32 R24, gdesc[UR8], R24, gsb0 ;  /* 0x05e00000081879f0 */ /* 0x000fe20008002818 */
[----:B------:R-:W-:Y:S02]  /*1d90*/  UIADD3 UR8, UR6, 0x2, URZ ;  /* 0x0000000206087890 */ /* 0x000fe4000fffe03f */
[----:B------:R-:W-:Y:S01]  /*1da0*/  UIADD3 UR10, UR7, 0x2, URZ ;  /* 0x00000002070a7890 */ /* 0x000fe2000fffe03f */
[----:B------:R-:W-:Y:S01]  /*1db0*/  UMOV UR9, 0x40000040 ;  /* 0x4000004000097882 */ /* 0x000fe20000000000 */
[----:B------:R-:W-:Y:S01]  /*1dc0*/  UMOV UR11, 0x40000040 ;  /* 0x40000040000b7882 */ /* 0x000fe20000000000 */
[----:B------:R-:W-:-:S02]  /*1dd0*/  WARPGROUP.DEPBAR.LE gsb0, 0x0 ;  /* 0x00008000000079c5 */ /* 0x000fc40000010000 */
        /* <DEDUP_REMOVED lines=46> */
[----:B------:R-:W-:Y:S01]  /*20c0*/  BPT.TRAP 0x1 ;  /* 0x000000040000795c */ /* 0x000fe20000300000 */
.L_x_27:
[----:B------:R-:W-:-:S13]  /*20d0*/  ISETP.NE.AND P1, PT, R22, RZ, PT ;  /* 0x000000ff1600720c */ /* 0x000fda0003f25270 */
[----:B01----:R-:W-:-:S04]  /*20e0*/  @P1 IMAD R4, R3, 0x8, R6 ;  /* 0x0000000803041824 */ /* 0x003fc800078e0206 */
[----:B------:R-:W-:-:S05]  /*20f0*/  @P1 VIADD R4, R4, 0x18 ;  /* 0x0000001804041836 */ /* 0x000fca0000000000 */
[----:B------:R-:W-:-:S04]  /*2100*/  @P1 PRMT R4, R19, 0x654, R4 ;  /* 0x0000065413041816 */ /* 0x000fc80000000004 */
[----:B------:R0:W-:Y:S01]  /*2110*/  @P1 SYNCS.ARRIVE.TRANS64.RED.A1T0 RZ, [R4+URZ], RZ ;  /* 0x000000ff04ff19a7 */ /* 0x0001e2000810043f */
[----:B------:R-:W-:-:S13]  /*2120*/  ISETP.GT.U32.AND P1, PT, R18, 0x1, PT ;  /* 0x000000011200780c */ /* 0x000fda0003f24070 */
[----:B0-----:R-:W-:Y:S05]  /*2130*/  @P1 BRA `(.L_x_28) ;  /* 0x0000000000041947 */ /* 0x001fea0003800000 */
[----:B------:R-:W-:Y:S01]  /*2140*/  BPT.TRAP 0x1 ;  /* 0x000000040000795c */ /* 0x000fe20000300000 */
.L_x_28:
[----:B------:R-:W-:Y:S01]  /*2150*/  UIADD3 UR5, UR5, 0x1, URZ ;  /* 0x0000000105057890 */ /* 0x000fe2000fffe03f */
[C---:B------:R-:W-:Y:S01]  /*2160*/  ISETP.GT.AND P2, PT, R0.reuse, 0x1, PT ;  /* 0x000000010000780c */ /* 0x040fe20003f44270 */
[----:B------:R-:W-:Y:S02]  /*2170*/  VIADD R3, R3, 0x1 ;  /* 0x0000000103037836 */ /* 0x000fe40000000000 */
[----:B------:R-:W-:Y:S01]  /*2180*/  UISETP.NE.AND UP0, UPT, UR5, 0x3, UPT ;  /* 0x000000030500788c */ /* 0x000fe2000bf05270 */
[----:B------:R-:W-:Y:S02]  /*2190*/  VIADD R0, R0, 0xffffffff ;  /* 0xffffffff00007836 */ /* 0x000fe40000000000 */
[C---:B------:R-:W-:Y:S01]  /*21a0*/  ISETP.NE.AND P1, PT, R3.reuse, 0x3, PT ;  /* 0x000000030300780c */ /* 0x040fe20003f25270 */
[----:B------:R-:W-:Y:S02]  /*21b0*/  USEL UR6, URZ, 0x1, UP0 ;  /* 0x000000013f067887 */ /* 0x000fe40008000000 */
[----:B------:R-:W-:Y:S01]  /*21c0*/  USEL UR5, UR5, URZ, UP0 ;  /* 0x0000003f05057287 */ /* 0x000fe20008000000 */
[----:B------:R-:W-:-:S03]  /*21d0*/  SEL R3, R3, RZ, P1 ;  /* 0x000000ff03037207 */ /* 0x000fc60000800000 */
[----:B------:R-:W-:Y:S01]  /*21e0*/  LOP3.LUT R7, R7, UR6, RZ, 0x3c, !PT ;  /* 0x0000000607077c12 */ /* 0x000fe2000f8e3cff */
[----:B------:R-:W-:Y:S07]  /*21f0*/  @P2 BRA `(.L_x_29) ;  /* 0xfffffff800882947 */ /* 0x000fee000383ffff */
.L_x_22:
[----:B01----:R-:W0:Y:S02]  /*2200*/  LDC R0, c[0x0][0x28c] ;  /* 0x0000a300ff007b82 */ /* 0x003e240000000800 */
[----:B0-----:R-:W-:-:S13]  /*2210*/  ISETP.GE.AND P1, PT, R0, 0x1, PT ;  /* 0x000000010000780c */ /* 0x001fda0003f26270 */
[----:B------:R-:W-:Y:S05]  /*2220*/  @!P1 BRA `(.L_x_30) ;  /* 0x0000000000449947 */ /* 0x000fea0003800000 */
[----:B------:R-:W-:Y:S05]  /*2230*/  @!P0 BRA `(.L_x_31) ;  /* 0x0000000000048947 */ /* 0x000fea0003800000 */
[----:B------:R-:W-:Y:S01]  /*2240*/  BPT.TRAP 0x1 ;  /* 0x000000040000795c */ /* 0x000fe20000300000 */
.L_x_31:
[----:B------:R-:W-:-:S13]  /*2250*/  ISETP.NE.AND P0, PT, R22, RZ, PT ;  /* 0x000000ff1600720c */ /* 0x000fda0003f05270 */
[----:B------:R-:W-:-:S05]  /*2260*/  VOTEU.ANY UP0, P0 ;  /* 0x00000000003f7886 */ /* 0x000fca0000000100 */
[----:B------:R-:W-:-:S06]  /*2270*/  @UP0 UIADD3 UR4, UR44, UR42, URZ ;  /* 0x0000002a2c040290 */ /* 0x000fcc000fffe03f */
[----:B------:R-:W-:Y:S02]  /*2280*/  IMAD.U32 R4, RZ, RZ, UR4 ;  /* 0x00000004ff047e24 */ /* 0x000fe4000f8e00ff */
[----:B------:R-:W-:Y:S02]  /*2290*/  IMAD.U32 R3, RZ, RZ, UR4 ;  /* 0x00000004ff037e24 */ /* 0x000fe4000f8e00ff */
[----:B------:R-:W-:-:S05]  /*22a0*/  @P0 IMAD.WIDE.U32 R4, R4, -0x55555555, RZ ;  /* 0xaaaaaaab04040825 */ /* 0x000fca00078e00ff */
[----:B------:R-:W-:-:S05]  /*22b0*/  @P0 SHF.R.U32.HI R0, RZ, 0x1, R5 ;  /* 0x00000001ff000819 */ /* 0x000fca0000011605 */
[----:B------:R-:W-:-:S04]  /*22c0*/  @P0 IMAD R0, R0, -0x3, R3 ;  /* 0xfffffffd00000824 */ /* 0x000fc800078e0203 */
[----:B------:R-:W-:-:S04]  /*22d0*/  @P0 IMAD R0, R0, 0x8, R6 ;  /* 0x0000000800000824 */ /* 0x000fc800078e0206 */
[----:B------:R-:W-:-:S05]  /*22e0*/  @P0 VIADD R0, R0, 0x18 ;  /* 0x0000001800000836 */ /* 0x000fca0000000000 */
[----:B------:R-:W-:-:S04]  /*22f0*/  @P0 PRMT R0, R19, 0x654, R0 ;  /* 0x0000065413000816 */ /* 0x000fc80000000000 */
[----:B------:R0:W-:Y:S01]  /*2300*/  @P0 SYNCS.ARRIVE.TRANS64.RED.A1T0 RZ, [R0+URZ], RZ ;  /* 0x000000ff00ff09a7 */ /* 0x0001e2000810043f */
[----:B------:R-:W-:-:S13]  /*2310*/  ISETP.GT.U32.AND P0, PT, R18, 0x1, PT ;  /* 0x000000011200780c */ /* 0x000fda0003f04070 */
[----:B0-----:R-:W-:Y:S05]  /*2320*/  @P0 BRA `(.L_x_30) ;  /* 0x0000000000040947 */ /* 0x001fea0003800000 */
[----:B------:R-:W-:Y:S01]  /*2330*/  BPT.TRAP 0x1 ;  /* 0x000000040000795c */ /* 0x000fe20000300000 */
.L_x_30:
[----:B------:R-:W-:Y:S01]  /*2340*/  IMAD.SHL.U32 R100, R100, 0x80, RZ ;  /* 0x0000008064647824 */ /* 0x000fe200078e00ff */
[----:B------:R-:W-:Y:S01]  /*2350*/  UIADD3 UR42, UR43, UR42, URZ ;  /* 0x0000002a2b2a7290 */ /* 0x000fe2000fffe03f */
[----:B------:R-:W-:Y:S01]  /*2360*/  SHF.R.S32.HI R11, RZ, 0x1f, R101 ;  /* 0x0000001fff0b7819 */ /* 0x000fe20000011465 */
[----:B------:R-:W-:Y:S01]  /*2370*/  UISETP.GE.U32.AND UP1, UPT, UR43, 0x3, UPT ;  /* 0x000000032b00788c */ /* 0x000fe2000bf26070 */
[----:B------:R-:W-:Y:S01]  /*2380*/  IMAD.SHL.U32 R6, R103, 0x80, RZ ;  /* 0x0000008067067824 */ /* 0x000fe200078e00ff */
[----:B------:R-:W-:Y:S01]  /*2390*/  ULDC UR7, c[0x0][0x288] ;  /* 0x0000a20000077ab9 */ /* 0x000fe20000000800 */
[C---:B------:R-:W-:Y:S01]  /*23a0*/  LOP3.LUT R8, R100.reuse, 0x6, R95, 0xf8, !PT ;  /* 0x0000000664087812 */ /* 0x040fe200078ef85f */
[----:B------:R-:W-:Y:S01]  /*23b0*/  UISETP.GT.U32.AND UP0, UPT, UR42, 0x2, UPT ;  /* 0x000000022a00788c */ /* 0x000fe2000bf04070 */
[----:B------:R-:W-:Y:S01]  /*23c0*/  ISETP.GE.AND P0, PT, R100, UR7, PT ;  /* 0x0000000764007c0c */ /* 0x000fe2000bf06270 */
[----:B------:R-:W-:Y:S01]  /*23d0*/  ULDC.64 UR4, c[0x0][0x5d0] ;  /* 0x0001740000047ab9 */ /* 0x000fe20000000a00 */
[--C-:B------:R-:W-:Y:S01]  /*23e0*/  SHF.R.S32.HI R9, RZ, 0x1f, R8.reuse ;  /* 0x0000001fff097819 */ /* 0x100fe20000011408 */
[----:B------:R-:W-:Y:S01]  /*23f0*/  ULDC UR10, c[0x0][0x284] ;  /* 0x0000a100000a7ab9 */ /* 0x000fe20000000800 */
[----:B------:R-:W-:Y:S01]  /*2400*/  IMAD R0, R11, UR4, RZ ;  /* 0x000000040b007c24 */ /* 0x000fe2000f8e02ff */
[----:B------:R-:W-:Y:S01]  /*2410*/  UISETP.LT.U32.AND UP0, UPT, UR43, 0x3, UP0 ;  /* 0x000000032b00788c */ /* 0x000fe20008701070 */
[----:B------:R-:W-:Y:S01]  /*2420*/  ISETP.GE.OR P0, PT, R6, UR10, P0 ;  /* 0x0000000a06007c0c */ /* 0x000fe20008706670 */
[----:B------:R-:W-:Y:S01]  /*2430*/  IMAD.WIDE.U32 R4, R101, UR4, R8 ;  /* 0x0000000465047c25 */ /* 0x000fe2000f8e0008 */
[----:B------:R-:W-:Y:S01]  /*2440*/  ULDC.64 UR8, c[0x0][0x5c8] ;  /* 0x0001720000087ab9 */ /* 0x000fe20000000a00 */
[----:B------:R-:W-:-:S02]  /*2450*/  USEL UR6, URZ, 0x1, !UP0 ;  /* 0x000000013f067887 */ /* 0x000fc4000c000000 */
[----:B------:R-:W-:Y:S01]  /*2460*/  IMAD R3, R101, UR5, R0 ;  /* 0x0000000565037c24 */ /* 0x000fe2000f8e0200 */
[----:B------:R-:W-:Y:S01]  /*2470*/  @UP1 UIMAD.WIDE.U32 UR4, UR42, -0x55555555, URZ ;  /* 0xaaaaaaab2a0418a5 */ /* 0x000fe2000f8e003f */
[----:B------:R-:W-:Y:S01]  /*2480*/  IMAD.WIDE R104, R103, 0x80, R88 ;  /* 0x0000008067687825 */ /* 0x000fe200078e0258 */
[----:B------:R-:W-:Y:S02]  /*2490*/  ULOP3.LUT UR40, UR40, UR6, URZ, 0x3c, !UPT ;  /* 0x0000000628287292 */ /* 0x000fe4000f8e3c3f */
[----:B------:R-:W-:Y:S01]  /*24a0*/  @UP1 USHF.R.U32.HI UR4, URZ, 0x1, UR5 ;  /* 0x000000013f041899 */ /* 0x000fe20008011605 */
[----:B------:R-:W-:Y:S02]  /*24b0*/  IMAD.IADD R5, R5, 0x1, R3 ;  /* 0x0000000105057824 */ /* 0x000fe400078e0203 */
[----:B------:R-:W-:Y:S01]  /*24c0*/  IMAD R3, R105, UR8, RZ ;  /* 0x0000000869037c24 */ /* 0x000fe2000f8e02ff */
[----:B------:R-:W-:Y:S01]  /*24d0*/  @UP1 ULOP3.LUT UR40, UR40, 0x1, UR4, 0x78, !UPT ;  /* 0x0000000128281892 */ /* 0x000fe2000f8e7804 */
[----:B------:R-:W-:-:S04]  /*24e0*/  IMAD.WIDE.U32 R106, R104, UR8, R4 ;  /* 0x00000008686a7c25 */ /* 0x000fc8000f8e0004 */
[----:B------:R-:W-:Y:S02]  /*24f0*/  IMAD R7, R104, UR9, R3 ;  /* 0x0000000968077c24 */ /* 0x000fe4000f8e0203 */
[----:B------:R-:W-:Y:S01]  /*2500*/  IMAD.MOV.U32 R0, RZ, RZ, -0x1 ;  /* 0xffffffffff007424 */ /* 0x000fe200078e00ff */
[----:B------:R-:W-:Y:S06]  /*2510*/  @P0 BRA `(.L_x_32) ;  /* 0x0000004000100947 */ /* 0x000fec0003800000 */
[----:B-----5:R-:W-:Y:S01]  /*2520*/  FSETP.NEU.AND P1, PT, R90, RZ, PT ;  /* 0x000000ff5a00720b */ /* 0x020fe20003f2d000 */
[----:B------:R-:W-:Y:S01]  /*2530*/  IMAD.IADD R4, R94, 0x1, -R100 ;  /* 0x000000015e047824 */ /* 0x000fe200078e0a64 */
[----:B------:R-:W-:Y:S01]  /*2540*/  BSSY B0, `(.L_x_32) ;  /* 0x0000401000007945 */ /* 0x000fe20003800000 */
[----:B------:R-:W-:Y:S02]  /*2550*/  IMAD.IADD R3, R99, 0x1, -R6 ;  /* 0x0000000163037824 */ /* 0x000fe400078e0a06 */
[----:B------:R-:W-:Y:S01]  /*2560*/  IMAD.IADD R117, R107, 0x1, R7 ;  /* 0x000000016b757824 */ /* 0x000fe200078e0207 */
[----:B------:R-:W-:-:S04]  /*2570*/  ISETP.GT.AND P0, PT, R4, RZ, PT ;  /* 0x000000ff0400720c */ /* 0x000fc80003f04270 */
[----:B------:R-:W-:-:S03]  /*2580*/  ISETP.GT.AND P2, PT, R3, RZ, P0 ;  /* 0x000000ff0300720c */ /* 0x000fc60000744270 */
[----:B------:R-:W-:Y:S10]  /*2590*/  @!P1 BRA `(.L_x_33) ;  /* 0x0000002c001c9947 */ /* 0x000ff40003800000 */
[----:B------:R-:W0:Y:S01]  /*25a0*/  LDC.64 R110, c[0x0][0x5b8] ;  /* 0x00016e00ff6e7b82 */ /* 0x000e220000000a00 */
[----:B------:R-:W-:-:S07]  /*25b0*/  ULDC.64 UR4, c[0x0][0x5c0] ;  /* 0x0001700000047ab9 */ /* 0x000fce0000000a00 */
[----:B------:R-:W1:Y:S08]  /*25c0*/  LDC.64 R112, c[0x0][0x5b0] ;  /* 0x00016c00ff707b82 */ /* 0x000e700000000a00 */
[----:B------:R-:W2:Y:S01]  /*25d0*/  LDC.64 R114, c[0x0][0x5a8] ;  /* 0x00016a00ff727b82 */ /* 0x000ea20000000a00 */
[-C--:B0-----:R-:W-:Y:S02]  /*25e0*/  IMAD R6, R11, R110.reuse, RZ ;  /* 0x0000006e0b067224 */ /* 0x081fe400078e02ff */
[----:B------:R-:W-:-:S04]  /*25f0*/  IMAD.WIDE.U32 R108, R101, R110, R8 ;  /* 0x0000006e656c7225 */ /* 0x000fc800078e0008 */
[----:B------:R-:W-:Y:S02]  /*2600*/  IMAD R103, R101, R111, R6 ;  /* 0x0000006f65677224 */ /* 0x000fe400078e0206 */
[-C--:B-1----:R-:W-:Y:S02]  /*2610*/  IMAD R5, R105, R112.reuse, RZ ;  /* 0x0000007069057224 */ /* 0x082fe400078e02ff */
[----:B------:R-:W-:Y:S02]  /*2620*/  IMAD.IADD R13, R109, 0x1, R103 ;  /* 0x000000016d0d7824 */ /* 0x000fe400078e0267 */
[----:B------:R-:W-:Y:S02]  /*2630*/  IMAD.MOV.U32 R12, RZ, RZ, R108 ;  /* 0x000000ffff0c7224 */ /* 0x000fe400078e006c */
[C---:B------:R-:W-:Y:S02]  /*2640*/  IMAD R105, R104.reuse, R113, R5 ;  /* 0x0000007168697224 */ /* 0x040fe400078e0205 */
[----:B------:R-:W-:-:S04]  /*2650*/  IMAD.WIDE.U32 R6, R104, R112, R12 ;  /* 0x0000007068067225 */ /* 0x000fc800078e000c */
[----:B------:R-:W-:Y:S01]  /*2660*/  IMAD.IADD R5, R7, 0x1, R105 ;  /* 0x0000000107057824 */ /* 0x000fe200078e0269 */
[----:B--2---:R-:W-:-:S04]  /*2670*/  LEA R14, P1, R6, R114, 0x2 ;  /* 0x00000072060e7211 */ /* 0x004fc800078210ff */
[----:B------:R-:W-:-:S05]  /*2680*/  LEA.HI.X R15, R6, R115, R5, 0x2, P1 ;  /* 0x00000073060f7211 */ /* 0x000fca00008f1405 */
[----:B------:R0:W2:Y:S01]  /*2690*/  @P2 LDG.E.LTC128B R5, desc[UR36][R14.64] ;  /* 0x000000240e052981 */ /* 0x0000a2000c1e1920 */
[----:B------:R-:W-:Y:S01]  /*26a0*/  LEA R10, P3, R106, UR4, 0x2 ;  /* 0x000000046a0a7c11 */ /* 0x000fe2000f8610ff */
[----:B------:R-:W-:Y:S01]  /*26b0*/  IMAD.WIDE.U32 R6, R104, R112, R8 ;  /* 0x0000007068067225 */ /* 0x000fe200078e0008 */
[----:B------:R-:W-:Y:S01]  /*26c0*/  ISETP.GT.AND P1, PT, R4, 0x1, PT ;  /* 0x000000010400780c */ /* 0x000fe20003f24270 */
[----:B------:R-:W-:Y:S02]  /*26d0*/  BSSY B1, `(.L_x_34) ;  /* 0x0000012000017945 */ /* 0x000fe40003800000 */
[----:B------:R-:W-:Y:S02]  /*26e0*/  IMAD.IADD R7, R105, 0x1, R7 ;  /* 0x0000000169077824 */ /* 0x000fe400078e0207 */
[----:B------:R-:W-:Y:S01]  /*26f0*/  IMAD.WIDE.U32 R20, R101, R110, R6 ;  /* 0x0000006e65147225 */ /* 0x000fe200078e0006 */
[----:B0-----:R-:W-:-:S03]  /*2700*/  SHF.L.U64.HI R15, R112, 0x3, R113 ;  /* 0x00000003700f7819 */ /* 0x001fc60000010271 */
[----:B------:R-:W-:Y:S01]  /*2710*/  IMAD.IADD R7, R103, 0x1, R21 ;  /* 0x0000000167077824 */ /* 0x000fe200078e0215 */
[----:B------:R-:W-:Y:S01]  /*2720*/  LEA R6, P4, R20, R114, 0x2 ;  /* 0x0000007214067211 */ /* 0x000fe200078810ff */
[----:B------:R-:W-:-:S03]  /*2730*/  IMAD.SHL.U32 R14, R112, 0x8, RZ ;  /* 0x00000008700e7824 */ /* 0x000fc600078e00ff */
[----:B------:R-:W-:Y:S01]  /*2740*/  LEA.HI.X R7, R20, R115, R7, 0x2, P4 ;  /* 0x0000007314077211 */ /* 0x000fe200020f1407 */
[----:B------:R-:W-:Y:S01]  /*2750*/  IMAD.WIDE.U32 R20, R104, R112, R14 ;  /* 0x0000007068147225 */ /* 0x000fe200078e000e */
[----:B--2---:R-:W-:-:S05]  /*2760*/  LOP3.LUT R11, R5, 0xffffe000, RZ, 0xc0, !PT ;  /* 0xffffe000050b7812 */ /* 0x004fca00078ec0ff */
[----:B------:R-:W-:-:S04]  /*2770*/  FMUL R11, R11, R90 ;  /* 0x0000005a0b0b7220 */ /* 0x000fc80000400000 */
[----:B------:R-:W-:Y:S01]  /*2780*/  FFMA R107, R24, R23, R11 ;  /* 0x00000017186b7223 */ /* 0x000fe2000000000b */
[----:B------:R-:W-:Y:S02]  /*2790*/  LEA.HI.X R11, R106, UR5, R117, 0x2, P3 ;  /* 0x000000056a0b7c11 */ /* 0x000fe400098f1475 */
[----:B------:R-:W-:Y:S02]  /*27a0*/  ISETP.GT.AND P3, PT, R3, RZ, P1 ;  /* 0x000000ff0300720c */ /* 0x000fe40000f64270 */
[----:B------:R-:W-:-:S05]  /*27b0*/  F2FP.TF32.F32.PACK_B R107, R107 ;  /* 0x0000006bff6b723e */ /* 0x000fca00024050ff */
[----:B------:R0:W-:Y:S06]  /*27c0*/  @P2 STG.E desc[UR36][R10.64], R107 ;  /* 0x0000006b0a002986 */ /* 0x0001ec000c101924 */
[----:B------:R-:W-:Y:S05]  /*27d0*/  @!P3 BRA `(.L_x_35) ;  /* 0x000000000004b947 */ /* 0x000fea0003800000 */
[----:B------:R1:W5:Y:S02]  /*27e0*/  LDG.E.LTC128B R5, desc[UR36][R6.64+0x4] ;  /* 0x0000042406057981 */ /* 0x000364000c1e1920 */
.L_x_35:
[----:B------:R-:W-:Y:S05]  /*27f0*/  BSYNC B1 ;  /* 0x0000000000017941 */ /* 0x000fea0003800000 */
.L_x_34:
[----:B-----5:R-:W-:Y:S01]  /*2800*/  LOP3.LUT R15, R5, 0xffffe000, RZ, 0xc0, !PT ;  /* 0xffffe000050f7812 */ /* 0x020fe200078ec0ff */
[----:B------:R-:W-:Y:S01]  /*2810*/  IMAD.IADD R105, R105, 0x1, R21 ;  /* 0x0000000169697824 */ /* 0x000fe200078e0215 */
[----:B------:R-:W-:Y:S01]  /*2820*/  IADD3 R108, P2, R108, R20, RZ ;  /* 0x000000146c6c7210 */ /* 0x000fe20007f5e0ff */
[----:B------:R-:W-:Y:S01]  /*2830*/  IMAD.MOV.U32 R24, RZ, RZ, R5 ;  /* 0x000000ffff187224 */ /* 0x000fe200078e0005 */
[----:B------:R-:W-:Y:S01]  /*2840*/  ISETP.GT.AND P0, PT, R3, 0x8, P0 ;  /* 0x000000080300780c */ /* 0x000fe20000704270 */
[----:B------:R-:W-:Y:S02]  /*2850*/  FMUL R12, R15, R90 ;  /* 0x0000005a0f0c7220 */ /* 0x000fe40000400000 */
[----:B------:R-:W-:Y:S01]  /*2860*/  IMAD.X R13, R105, 0x1, R13, P2 ;  /* 0x00000001690d7824 */ /* 0x000fe200010e060d */
[----:B------:R-:W-:Y:S01]  /*2870*/  LEA R14, P2, R108, R114, 0x2 ;  /* 0x000000726c0e7211 */ /* 0x000fe200078410ff */
[----:B------:R-:W-:-:S03]  /*2880*/  FFMA R25, R25, R23, R12 ;  /* 0x0000001719197223 */ /* 0x000fc6000000000c */
[----:B------:R-:W-:Y:S02]  /*2890*/  LEA.HI.X R15, R108, R115, R13, 0x2, P2 ;  /* 0x000000736c0f7211 */ /* 0x000fe400010f140d */
[----:B------:R-:W-:-:S05]  /*28a0*/  F2FP.TF32.F32.PACK_B R25, R25 ;  /* 0x00000019ff19723e */ /* 0x000fca00024050ff */
[----:B------:R2:W-:Y:S04]  /*28b0*/  @P3 STG.E desc[UR36][R10.64+0x4], R25 ;  /* 0x000004190a003986 */ /* 0x0005e8000c101924 */
[----:B------:R-:W3:Y:S01]  /*28c0*/  @P0 LDG.E.LTC128B R24, desc[UR36][R14.64] ;  /* 0x000000240e180981 */ /* 0x000ee2000c1e1920 */
[----:B------:R-:W-:Y:S01]  /*28d0*/  IADD3 R20, P2, R8, R20, RZ ;  /* 0x0000001408147210 */ /* 0x000fe20007f5e0ff */
[----:B------:R-:W-:Y:S01]  /*28e0*/  BSSY B1, `(.L_x_36) ;  /* 0x0000011000017945 */ /* 0x000fe20003800000 */
[----:B------:R-:W-:-:S03]  /*28f0*/  ISETP.GT.AND P1, PT, R3, 0x8, P1 ;  /* 0x000000080300780c */ /* 0x000fc60000f24270 */
[----:B------:R-:W-:Y:S01]  /*2900*/  IMAD.X R21, R9, 0x1, R105, P2 ;  /* 0x0000000109157824 */ /* 0x000fe200010e0669 */
[C---:B------:R-:W-:Y:S02]  /*2910*/  SHF.L.U64.HI R9, R91.reuse, 0x2, R92 ;  /* 0x000000025b097819 */ /* 0x040fe4000001025c */
[----:B------:R-:W-:Y:S01]  /*2920*/  LEA R12, P2, R91, R10, 0x2 ;  /* 0x0000000a5b0c7211 */ /* 0x000fe200078410ff */
[----:B------:R-:W-:-:S04]  /*2930*/  IMAD.WIDE.U32 R20, R101, R110, R20 ;  /* 0x0000006e65147225 */ /* 0x000fc800078e0014 */
[----:B------:R-:W-:Y:S01]  /*2940*/  IMAD.X R13, R9, 0x1, R11, P2 ;  /* 0x00000001090d7824 */ /* 0x000fe200010e060b */
[----:B------:R-:W-:Y:S02]  /*2950*/  LEA R8, P3, R20, R114, 0x2 ;  /* 0x0000007214087211 */ /* 0x000fe400078610ff */
[----:B---3--:R-:W-:-:S05]  /*2960*/  LOP3.LUT R5, R24, 0xffffe000, RZ, 0xc0, !PT ;  /* 0xffffe00018057812 */ /* 0x008fca00078ec0ff */
[----:B------:R-:W-:-:S04]  /*2970*/  FMUL R5, R5, R90 ;  /* 0x0000005a05057220 */ /* 0x000fc80000400000 */
[----:B------:R-:W-:Y:S01]  /*2980*/  FFMA R101, R26, R23, R5 ;  /* 0x000000171a657223 */ /* 0x000fe20000000005 */
[----:B------:R-:W-:-:S04]  /*2990*/  IMAD.IADD R5, R103, 0x1, R21 ;  /* 0x0000000167057824 */ /* 0x000fc800078e0215 */
[----:B------:R-:W-:Y:S02]  /*29a0*/  F2FP.TF32.F32.PACK_B R101, R101 ;  /* 0x00000065ff65723e */ /* 0x000fe400024050ff */
[----:B------:R-:W-:-:S03]  /*29b0*/  LEA.HI.X R9, R20, R115, R5, 0x2, P3 ;  /* 0x0000007314097211 */ /* 0x000fc600018f1405 */
[----:B------:R2:W-:Y:S01]  /*29c0*/  @P0 STG.E desc[UR36][R12.64], R101 ;  /* 0x000000650c000986 */ /* 0x0005e2000c101924 */
[----:B------:R-:W-:Y:S05]  /*29d0*/  @!P1 BRA `(.L_x_37) ;  /* 0x0000000000049947 */ /* 0x000fea0003800000 */
[----:B------:R3:W5:Y:S02]  /*29e0*/  LDG.E.LTC128B R24, desc[UR36][R8.64+0x4] ;  /* 0x0000042408187981 */ /* 0x000764000c1e1920 */
.L_x_37:
[----:B------:R-:W-:Y:S05]  /*29f0*/  BSYNC B1 ;  /* 0x0000000000017941 */ /* 0x000fea0003800000 */
.L_x_36:
[----:B-----5:R-:W-:Y:S01]  /*2a00*/  LOP3.LUT R5, R24, 0xffffe000, RZ, 0xc0, !PT ;  /* 0xffffe00018057812 */ /* 0x020fe200078ec0ff */
[----:B------:R-:W-:Y:S01]  /*2a10*/  BSSY B1, `(.L_x_38) ;  /* 0x0000009000017945 */ /* 0x000fe20003800000 */
[----:B------:R-:W-:-:S03]  /*2a20*/  ISETP.GT.AND P0, PT, R4, 0x8, PT ;  /* 0x000000080400780c */ /* 0x000fc60003f04270 */
[----:B------:R-:W-:Y:S01]  /*2a30*/  FMUL R14, R5, R90 ;  /* 0x0000005a050e7220 */ /* 0x000fe20000400000 */
[----:B------:R-:W-:-:S03]  /*2a40*/  ISETP.GT.AND P2, PT, R3, RZ, P0 ;  /* 0x000000ff0300720c */ /* 0x000fc60000744270 */
[----:B------:R-:W-:-:S05]  /*2a50*/  FFMA R27, R27, R23, R14 ;  /* 0x000000171b1b7223 */ /* 0x000fca000000000e */
[----:B------:R-:W-:-:S05]  /*2a60*/  F2FP.TF32.F32.PACK_B R27, R27 ;  /* 0x0000001bff1b723e */ /* 0x000fca00024050ff */
[----:B------:R4:W-:Y:S01]  /*2a70*/  @P1 STG.E desc[UR36][R12.64+0x4], R27 ;  /* 0x0000041b0c001986 */ /* 0x0009e2000c101924 */
[----:B------:R-:W-:Y:S05]  /*2a80*/  @!P2 BRA `(.L_x_39) ;  /* 0x000000000004a947 */ /* 0x000fea0003800000 */
[----:B------:R0:W5:Y:S02]  /*2a90*/  LDG.E.LTC128B R24, desc[UR36][R6.64+0x20] ;  /* 0x0000202406187981 */ /* 0x000164000c1e1920 */
.L_x_39:
[----:B------:R-:W-:Y:S05]  /*2aa0*/  BSYNC B1 ;  /* 0x0000000000017941 */ /* 0x000fea0003800000 */
.L_x_38:
        /* <DEDUP_REMOVED lines=10> */
.L_x_41:
[----:B------:R-:W-:Y:S05]  /*2b50*/  BSYNC B1 ;  /* 0x0000000000017941 */ /* 0x000fea0003800000 */
.L_x_40:
[----:B0----5:R-:W-:Y:S01]  /*2b60*/  LOP3.LUT R5, R24, 0xffffe000, RZ, 0xc0, !PT ;  /* 0xffffe00018057812 */ /* 0x021fe200078ec0ff */
[----:B------:R-:W-:Y:S01]  /*2b70*/  BSSY B1, `(.L_x_42) ;  /* 0x0000008000017945 */ /* 0x000fe20003800000 */
[----:B------:R-:W-:-:S03]  /*2b80*/  ISETP.GT.AND P0, PT, R3, 0x8, P0 ;  /* 0x000000080300780c */ /* 0x000fc60000704270 */
[----:B------:R-:W-:-:S04]  /*2b90*/  FMUL R14, R5, R90 ;  /* 0x0000005a050e7220 */ /* 0x000fc80000400000 */
[----:B------:R-:W-:-:S05]  /*2ba0*/  FFMA R29, R29, R23, R14 ;  /* 0x000000171d1d7223 */ /* 0x000fca000000000e */
[----:B------:R-:W-:-:S05]  /*2bb0*/  F2FP.TF32.F32.PACK_B R29, R29 ;  /* 0x0000001dff1d723e */ /* 0x000fca00024050ff */
[----:B------:R0:W-:Y:S01]  /*2bc0*/  @P3 STG.E desc[UR36][R10.64+0x24], R29 ;  /* 0x0000241d0a003986 */ /* 0x0001e2000c101924 */
[----:B------:R-:W-:Y:S05]  /*2bd0*/  @!P0 BRA `(.L_x_43) ;  /* 0x0000000000048947 */ /* 0x000fea0003800000 */
[----:B------:R0:W5:Y:S02]  /*2be0*/  LDG.E.LTC128B R24, desc[UR36][R8.64+0x20] ;  /* 0x0000202408187981 */ /* 0x000164000c1e1920 */
.L_x_43:
[----:B------:R-:W-:Y:S05]  /*2bf0*/  BSYNC B1 ;  /* 0x0000000000017941 */ /* 0x000fea0003800000 */
.L_x_42:
[----:B-----5:R-:W-:Y:S01]  /*2c00*/  LOP3.LUT R5, R24, 0xffffe000, RZ, 0xc0, !PT ;  /* 0xffffe00018057812 */ /* 0x020fe200078ec0ff */
        /* <DEDUP_REMOVED lines=8> */
.L_x_45:
[----:B------:R-:W-:Y:S05]  /*2c90*/  BSYNC B1 ;  /* 0x0000000000017941 */ /* 0x000fea0003800000 */
.L_x_44:
[----:B0----5:R-:W-:Y:S01]  /*2ca0*/  LOP3.LUT R5, R24, 0xffffe000, RZ, 0xc0, !PT ;  /* 0xffffe00018057812 */ /* 0x021fe200078ec0ff */
        /* <DEDUP_REMOVED lines=9> */
.L_x_47:
[----:B------:R-:W-:Y:S05]  /*2d40*/  BSYNC B1 ;  /* 0x0000000000017941 */ /* 0x000fea0003800000 */
.L_x_46:
        /* <DEDUP_REMOVED lines=10> */
.L_x_49:
[----:B------:R-:W-:Y:S05]  /*2df0*/  BSYNC B1 ;  /* 0x0000000000017941 */ /* 0x000fea0003800000 */
.L_x_48:
        /* <DEDUP_REMOVED lines=9> */
.L_x_51:
[----:B------:R-:W-:Y:S05]  /*2e90*/  BSYNC B1 ;  /* 0x0000000000017941 */ /* 0x000fea0003800000 */
.L_x_50:
        /* <DEDUP_REMOVED lines=9> */
.L_x_53:
[----:B------:R-:W-:Y:S05]  /*2f30*/  BSYNC B1 ;  /* 0x0000000000017941 */ /* 0x000fea0003800000 */
.L_x_52:
        /* <DEDUP_REMOVED lines=10> */
.L_x_55:
[----:B------:R-:W-:Y:S05]  /*2fe0*/  BSYNC B1 ;  /* 0x0000000000017941 */ /* 0x000fea0003800000 */
.L_x_54:
        /* <DEDUP_REMOVED lines=10> */
.L_x_57:
[----:B------:R-:W-:Y:S05]  /*3090*/  BSYNC B1 ;  /* 0x0000000000017941 */ /* 0x000fea0003800000 */
.L_x_56:
        /* <DEDUP_REMOVED lines=9> */
.L_x_59:
[----:B------:R-:W-:Y:S05]  /*3130*/  BSYNC B1 ;  /* 0x0000000000017941 */ /* 0x000fea0003800000 */
.L_x_58:
        /* <DEDUP_REMOVED lines=9> */
.L_x_61:
[----:B------:R-:W-:Y:S05]  /*31d0*/  BSYNC B1 ;  /* 0x0000000000017941 */ /* 0x000fea0003800000 */
.L_x_60:
        /* <DEDUP_REMOVED lines=10> */
.L_x_63:
[----:B------:R-:W-:Y:S05]  /*3280*/  BSYNC B1 ;  /* 0x0000000000017941 */ /* 0x000fea0003800000 */
.L_x_62:
        /* <DEDUP_REMOVED lines=10> */
.L_x_65:
[----:B------:R-:W-:Y:S05]  /*3330*/  BSYNC B1 ;  /* 0x0000000000017941 */ /* 0x000fea0003800000 */
.L_x_64:
        /* <DEDUP_REMOVED lines=9> */
.L_x_67:
[----:B------:R-:W-:Y:S05]  /*33d0*/  BSYNC B1 ;  /* 0x0000000000017941 */ /* 0x000fea0003800000 */
.L_x_66:
        /* <DEDUP_REMOVED lines=9> */
.L_x_69:
[----:B------:R-:W-:Y:S05]  /*3470*/  BSYNC B1 ;  /* 0x0000000000017941 */ /* 0x000fea0003800000 */
.L_x_68:
        /* <DEDUP_REMOVED lines=10> */
.L_x_71:
[----:B------:R-:W-:Y:S05]  /*3520*/  BSYNC B1 ;  /* 0x0000000000017941 */ /* 0x000fea0003800000 */
.L_x_70:
        /* <DEDUP_REMOVED lines=10> */
.L_x_73:
[----:B------:R-:W-:Y:S05]  /*35d0*/  BSYNC B1 ;  /* 0x0000000000017941 */ /* 0x000fea0003800000 */
.L_x_72:
        /* <DEDUP_REMOVED lines=9> */
.L_x_75:
[----:B------:R-:W-:Y:S05]  /*3670*/  BSYNC B1 ;  /* 0x0000000000017941 */ /* 0x000fea0003800000 */
.L_x_74:
        /* <DEDUP_REMOVED lines=9> */
.L_x_77:
[----:B------:R-:W-:Y:S05]  /*3710*/  BSYNC B1 ;  /* 0x0000000000017941 */ /* 0x000fea0003800000 */
.L_x_76:
        /* <DEDUP_REMOVED lines=10> */
.L_x_79:
[----:B------:R-:W-:Y:S05]  /*37c0*/  BSYNC B1 ;  /* 0x0000000000017941 */ /* 0x000fea0003800000 */
.L_x_78:
        /* <DEDUP_REMOVED lines=10> */
.L_x_81:
[----:B------:R-:W-:Y:S05]  /*3870*/  BSYNC B1 ;  /* 0x0000000000017941 */ /* 0x000fea0003800000 */
.L_x_80:
        /* <DEDUP_REMOVED lines=9> */
.L_x_83:
[----:B------:R-:W-:Y:S05]  /*3910*/  BSYNC B1 ;  /* 0x0000000000017941 */ /* 0x000fea0003800000 */
.L_x_82:
        /* <DEDUP_REMOVED lines=9> */
.L_x_85:
[----:B------:R-:W-:Y:S05]  /*39b0*/  BSYNC B1 ;  /* 0x0000000000017941 */ /* 0x000fea0003800000 */
.L_x_84:
        /* <DEDUP_REMOVED lines=10> */
.L_x_87:
[----:B------:R-:W-:Y:S05]  /*3a60*/  BSYNC B1 ;  /* 0x0000000000017941 */ /* 0x000fea0003800000 */
.L_x_86:
        /* <DEDUP_REMOVED lines=10> */
.L_x_89:
[----:B------:R-:W-:Y:S05]  /*3b10*/  BSYNC B1 ;  /* 0x0000000000017941 */ /* 0x000fea0003800000 */
.L_x_88:
        /* <DEDUP_REMOVED lines=9> */
.L_x_91:
[----:B------:R-:W-:Y:S05]  /*3bb0*/  BSYNC B1 ;  /* 0x0000000000017941 */ /* 0x000fea0003800000 */
.L_x_90:
        /* <DEDUP_REMOVED lines=9> */
.L_x_93:
[----:B------:R-:W-:Y:S05]  /*3c50*/  BSYNC B1 ;  /* 0x0000000000017941 */ /* 0x000fea0003800000 */
.L_x_92:
        /* <DEDUP_REMOVED lines=10> */
.L_x_95:
[----:B------:R-:W-:Y:S05]  /*3d00*/  BSYNC B1 ;  /* 0x0000000000017941 */ /* 0x000fea0003800000 */
.L_x_94:
        /* <DEDUP_REMOVED lines=10> */
.L_x_97:
[----:B------:R-:W-:Y:S05]  /*3db0*/  BSYNC B1 ;  /* 0x0000000000017941 */ /* 0x000fea0003800000 */
.L_x_96:
        /* <DEDUP_REMOVED lines=9> */
.L_x_99:
[----:B------:R-:W-:Y:S05]  /*3e50*/  BSYNC B1 ;  /* 0x0000000000017941 */ /* 0x000fea0003800000 */
.L_x_98:
        /* <DEDUP_REMOVED lines=9> */
.L_x_101:
[----:B------:R-:W-:Y:S05]  /*3ef0*/  BSYNC B1 ;  /* 0x0000000000017941 */ /* 0x000fea0003800000 */
.L_x_100:
        /* <DEDUP_REMOVED lines=10> */
.L_x_103:
[----:B------:R-:W-:Y:S05]  /*3fa0*/  BSYNC B1 ;  /* 0x0000000000017941 */ /* 0x000fea0003800000 */
.L_x_102:
        /* <DEDUP_REMOVED lines=10> */
.L_x_105:
[----:B------:R-:W-:Y:S05]  /*4050*/  BSYNC B1 ;  /* 0x0000000000017941 */ /* 0x000fea0003800000 */
.L_x_104:
        /* <DEDUP_REMOVED lines=9> */
.L_x_107:
[----:B------:R-:W-:Y:S05]  /*40f0*/  BSYNC B1 ;  /* 0x0000000000017941 */ /* 0x000fea0003800000 */
.L_x_106:
        /* <DEDUP_REMOVED lines=9> */
.L_x_109:
[----:B------:R-:W-:Y:S05]  /*4190*/  BSYNC B1 ;  /* 0x0000000000017941 */ /* 0x000fea0003800000 */
.L_x_108:
        /* <DEDUP_REMOVED lines=10> */
.L_x_111:
[----:B------:R-:W-:Y:S05]  /*4240*/  BSYNC B1 ;  /* 0x0000000000017941 */ /* 0x000fea0003800000 */
.L_x_110:
        /* <DEDUP_REMOVED lines=10> */
.L_x_113:
[----:B------:R-:W-:Y:S05]  /*42f0*/  BSYNC B1 ;  /* 0x0000000000017941 */ /* 0x000fea0003800000 */
.L_x_112:
        /* <DEDUP_REMOVED lines=9> */
.L_x_115:
[----:B------:R-:W-:Y:S05]  /*4390*/  BSYNC B1 ;  /* 0x0000000000017941 */ /* 0x000fea0003800000 */
.L_x_114:
        /* <DEDUP_REMOVED lines=9> */
.L_x_117:
[----:B------:R-:W-:Y:S05]  /*4430*/  BSYNC B1 ;  /* 0x0000000000017941 */ /* 0x000fea0003800000 */
.L_x_116:
        /* <DEDUP_REMOVED lines=10> */
.L_x_119:
[----:B------:R-:W-:Y:S05]  /*44e0*/  BSYNC B1 ;  /* 0x0000000000017941 */ /* 0x000fea0003800000 */
.L_x_118:
        /* <DEDUP_REMOVED lines=10> */
.L_x_121:
[----:B------:R-:W-:Y:S05]  /*4590*/  BSYNC B1 ;  /* 0x0000000000017941 */ /* 0x000fea0003800000 */
.L_x_120:
        /* <DEDUP_REMOVED lines=9> */
.L_x_123:
[----:B------:R-:W-:Y:S05]  /*4630*/  BSYNC B1 ;  /* 0x0000000000017941 */ /* 0x000fea0003800000 */
.L_x_122:
        /* <DEDUP_REMOVED lines=9> */
.L_x_125:
[----:B------:R-:W-:Y:S05]  /*46d0*/  BSYNC B1 ;  /* 0x0000000000017941 */ /* 0x000fea0003800000 */
.L_x_124:
        /* <DEDUP_REMOVED lines=10> */
.L_x_127:
[----:B------:R-:W-:Y:S05]  /*4780*/  BSYNC B1 ;  /* 0x0000000000017941 */ /* 0x000fea0003800000 */
.L_x_126:
        /* <DEDUP_REMOVED lines=10> */
.L_x_129:
[----:B------:R-:W-:Y:S05]  /*4830*/  BSYNC B1 ;  /* 0x0000000000017941 */ /* 0x000fea0003800000 */
.L_x_128:
        /* <DEDUP_REMOVED lines=9> */
.L_x_131:
[----:B------:R-:W-:Y:S05]  /*48d0*/  BSYNC B1 ;  /* 0x0000000000017941 */ /* 0x000fea0003800000 */
.L_x_130:
        /* <DEDUP_REMOVED lines=9> */
.L_x_133:
[----:B------:R-:W-:Y:S05]  /*4970*/  BSYNC B1 ;  /* 0x0000000000017941 */ /* 0x000fea0003800000 */
.L_x_132:
        /* <DEDUP_REMOVED lines=10> */
.L_x_135:
[----:B------:R-:W-:Y:S05]  /*4a20*/  BSYNC B1 ;  /* 0x0000000000017941 */ /* 0x000fea0003800000 */
.L_x_134:
        /* <DEDUP_REMOVED lines=10> */
.L_x_137:
[----:B------:R-:W-:Y:S05]  /*4ad0*/  BSYNC B1 ;  /* 0x0000000000017941 */ /* 0x000fea0003800000 */
.L_x_136:
        /* <DEDUP_REMOVED lines=9> */
.L_x_139:
[----:B------:R-:W-:Y:S05]  /*4b70*/  BSYNC B1 ;  /* 0x0000000000017941 */ /* 0x000fea0003800000 */
.L_x_138:
        /* <DEDUP_REMOVED lines=9> */
.L_x_141:
[----:B------:R-:W-:Y:S05]  /*4c10*/  BSYNC B1 ;  /* 0x0000000000017941 */ /* 0x000fea0003800000 */
.L_x_140:
        /* <DEDUP_REMOVED lines=10> */
.L_x_143:
[----:B------:R-:W-:Y:S05]  /*4cc0*/  BSYNC B1 ;  /* 0x0000000000017941 */ /* 0x000fea0003800000 */
.L_x_142:
        /* <DEDUP_REMOVED lines=10> */
.L_x_145:
[----:B------:R-:W-:Y:S05]  /*4d70*/  BSYNC B1 ;  /* 0x0000000000017941 */ /* 0x000fea0003800000 */
.L_x_144:
        /* <DEDUP_REMOVED lines=9> */
.L_x_147:
[----:B------:R-:W-:Y:S05]  /*4e10*/  BSYNC B1 ;  /* 0x0000000000017941 */ /* 0x000fea0003800000 */
.L_x_146:
        /* <DEDUP_REMOVED lines=9> */
.L_x_149:
[----:B------:R-:W-:Y:S05]  /*4eb0*/  BSYNC B1 ;  /* 0x0000000000017941 */ /* 0x000fea0003800000 */
.L_x_148:
        /* <DEDUP_REMOVED lines=10> */
.L_x_151:
[----:B------:R-:W-:Y:S05]  /*4f60*/  BSYNC B1 ;  /* 0x0000000000017941 */ /* 0x000fea0003800000 */
.L_x_150:
[----:B-----5:R-:W-:Y:S01]  /*4f70*/  LOP3.LUT R5, R24, 0xffffe000, RZ, 0xc0, !PT ;  /* 0xffffe00018057812 */ /* 0x020fe200078ec0ff */
[----:B------:R-:W-:Y:S01]  /*4f80*/  BSSY B1, `(.L_x_152) ;  /* 0x000000b000017945 */ /* 0x000fe20003800000 */
[----:B------:R-:W-:Y:S01]  /*4f90*/  ISETP.GT.AND P1, PT, R4, 0x79, PT ;  /* 0x000000790400780c */ /* 0x000fe20003f24270 */
[----:B------:R-:W-:Y:S02]  /*4fa0*/  @P2 IMAD.MOV.U32 R4, RZ, RZ, R10 ;  /* 0x000000ffff042224 */ /* 0x000fe400078e000a */
[----:B------:R-:W-:Y:S01]  /*4fb0*/  FMUL R5, R5, R90 ;  /* 0x0000005a05057220 */ /* 0x000fe20000400000 */
[----:B------:R-:W-:-:S03]  /*4fc0*/  ISETP.GT.AND P3, PT, R3, RZ, P1 ;  /* 0x000000ff0300720c */ /* 0x000fc60000f64270 */
[----:B------:R-:W-:Y:S01]  /*4fd0*/  FFMA R15, R84, R23, R5 ;  /* 0x00000017540f7223 */ /* 0x000fe20000000005 */
[----:B------:R-:W-:-:S04]  /*4fe0*/  @P2 IMAD.MOV.U32 R5, RZ, RZ, R11 ;  /* 0x000000ffff052224 */ /* 0x000fc800078e000b */
[----:B------:R-:W-:-:S05]  /*4ff0*/  F2FP.TF32.F32.PACK_B R15, R15 ;  /* 0x0000000fff0f723e */ /* 0x000fca00024050ff */
[----:B------:R0:W-:Y:S01]  /*5000*/  @P2 STG.E desc[UR36][R4.64+0x1e0], R15 ;  /* 0x0001e00f04002986 */ /* 0x0001e2000c101924 */
[----:B------:R-:W-:Y:S05]  /*5010*/  @!P3 BRA `(.L_x_153) ;  /* 0x000000000004b947 */ /* 0x000fea0003800000 */
[----:B------:R0:W5:Y:S02]  /*5020*/  LDG.E.LTC128B R24, desc[UR36][R6.64+0x1e4] ;  /* 0x0001e42406187981 */ /* 0x000164000c1e1920 */
.L_x_153:
[----:B------:R-:W-:Y:S05]  /*5030*/  BSYNC B1 ;  /* 0x0000000000017941 */ /* 0x000fea0003800000 */
.L_x_152:
        /* <DEDUP_REMOVED lines=9> */
.L_x_155:
[----:B------:R-:W-:Y:S05]  /*50d0*/  BSYNC B1 ;  /* 0x0000000000017941 */ /* 0x000fea0003800000 */
.L_x_154:
[----:B-----5:R-:W-:Y:S01]  /*50e0*/  LOP3.LUT R5, R24, 0xffffe000, RZ, 0xc0, !PT ;  /* 0xffffe00018057812 */ /* 0x020fe200078ec0ff */
[----:B------:R-:W-:Y:S01]  /*50f0*/  @P0 IMAD.MOV.U32 R4, RZ, RZ, R12 ;  /* 0x000000ffff040224 */ /* 0x000fe200078e000c */
[----:B------:R-:W-:Y:S01]  /*5100*/  ISETP.GT.AND P1, PT, R3, 0x8, P1 ;  /* 0x000000080300780c */ /* 0x000fe20000f24270 */
[----:B------:R-:W-:Y:S02]  /*5110*/  BSSY B1, `(.L_x_156) ;  /* 0x0000008000017945 */ /* 0x000fe40003800000 */
[----:B------:R-:W-:-:S04]  /*5120*/  FMUL R5, R5, R90 ;  /* 0x0000005a05057220 */ /* 0x000fc80000400000 */
[----:B-1----:R-:W-:Y:S01]  /*5130*/  FFMA R7, R86, R23, R5 ;  /* 0x0000001756077223 */ /* 0x002fe20000000005 */
[----:B------:R-:W-:-:S04]  /*5140*/  @P0 IMAD.MOV.U32 R5, RZ, RZ, R13 ;  /* 0x000000ffff050224 */ /* 0x000fc800078e000d */
[----:B------:R-:W-:-:S05]  /*5150*/  F2FP.TF32.F32.PACK_B R7, R7 ;  /* 0x00000007ff07723e */ /* 0x000fca00024050ff */
[----:B------:R1:W-:Y:S01]  /*5160*/  @P0 STG.E desc[UR36][R4.64+0x1e0], R7 ;  /* 0x0001e00704000986 */ /* 0x0003e2000c101924 */
[----:B------:R-:W-:Y:S05]  /*5170*/  @!P1 BRA `(.L_x_157) ;  /* 0x0000000000049947 */ /* 0x000fea0003800000 */
[----:B------:R0:W5:Y:S02]  /*5180*/  LDG.E.LTC128B R24, desc[UR36][R8.64+0x1e4] ;  /* 0x0001e42408187981 */ /* 0x000164000c1e1920 */
.L_x_157:
[----:B------:R-:W-:Y:S05]  /*5190*/  BSYNC B1 ;  /* 0x0000000000017941 */ /* 0x000fea0003800000 */
.L_x_156:
[----:B------:R-:W-:Y:S05]  /*51a0*/  @!P1 BRA `(.L_x_158) ;  /* 0x0000001000e89947 */ /* 0x000fea0003800000 */
[----:B-----5:R-:W-:-:S05]  /*51b0*/  LOP3.LUT R3, R24, 0xffffe000, RZ, 0xc0, !PT ;  /* 0xffffe00018037812 */ /* 0x020fca00078ec0ff */
[----:B-1----:R-:W-:-:S04]  /*51c0*/  FMUL R4, R3, R90 ;  /* 0x0000005a03047220 */ /* 0x002fc80000400000 */
[----:B------:R-:W-:-:S05]  /*51d0*/  FFMA R87, R87, R23, R4 ;  /* 0x0000001757577223 */ /* 0x000fca0000000004 */
[----:B------:R-:W-:-:S05]  /*51e0*/  F2FP.TF32.F32.PACK_B R87, R87 ;  /* 0x00000057ff57723e */ /* 0x000fca00024050ff */
[----:B------:R1:W-:Y:S01]  /*51f0*/  STG.E desc[UR36][R12.64+0x1e4], R87 ;  /* 0x0001e4570c007986 */ /* 0x0003e2000c101924 */
[----:B------:R-:W-:Y:S05]  /*5200*/  BRA `(.L_x_158) ;  /* 0x0000001000d07947 */ /* 0x000fea0003800000 */
.L_x_33:
[----:B------:R-:W-:Y:S01]  /*5210*/  ISETP.GT.AND P4, PT, R4, 0x1, PT ;  /* 0x000000010400780c */ /* 0x000fe20003f84270 */
[----:B------:R-:W-:Y:S01]  /*5220*/  ULDC.64 UR4, c[0x0][0x5c0] ;  /* 0x0001700000047ab9 */ /* 0x000fe20000000a00 */
[-C--:B------:R-:W-:Y:S01]  /*5230*/  FMUL R5, R24, R23.reuse ;  /* 0x0000001718057220 */ /* 0x080fe20000400000 */
[----:B------:R-:W-:Y:S01]  /*5240*/  LEA R6, P3, R106, UR4, 0x2 ;  /* 0x000000046a067c11 */ /* 0x000fe2000f8610ff */
[-C--:B------:R-:W-:Y:S01]  /*5250*/  FMUL R25, R25, R23.reuse ;  /* 0x0000001719197220 */ /* 0x080fe20000400000 */
[----:B------:R-:W-:Y:S01]  /*5260*/  ISETP.GT.AND P1, PT, R3, RZ, P4 ;  /* 0x000000ff0300720c */ /* 0x000fe20002724270 */
[-C--:B------:R-:W-:Y:S01]  /*5270*/  FMUL R11, R26, R23.reuse ;  /* 0x000000171a0b7220 */ /* 0x080fe20000400000 */
[----:B------:R-:W-:Y:S01]  /*5280*/  LEA.HI.X R7, R106, UR5, R117, 0x2, P3 ;  /* 0x000000056a077c11 */ /* 0x000fe200098f1475 */
[----:B------:R-:W-:Y:S01]  /*5290*/  FMUL R27, R27, R23 ;  /* 0x000000171b1b7220 */ /* 0x000fe20000400000 */
[----:B------:R-:W-:Y:S01]  /*52a0*/  F2FP.TF32.F32.PACK_B R5, R5 ;  /* 0x00000005ff05723e */ /* 0x000fe200024050ff */
[----:B------:R-:W-:Y:S01]  /*52b0*/  FMUL R29, R29, R23 ;  /* 0x000000171d1d7220 */ /* 0x000fe20000400000 */
[----:B------:R-:W-:Y:S01]  /*52c0*/  F2FP.TF32.F32.PACK_B R25, R25 ;  /* 0x00000019ff19723e */ /* 0x000fe200024050ff */
[-C--:B------:R-:W-:Y:S01]  /*52d0*/  FMUL R31, R31, R23.reuse ;  /* 0x000000171f1f7220 */ /* 0x080fe20000400000 */
[C---:B------:R-:W-:Y:S01]  /*52e0*/  SHF.L.U64.HI R9, R91.reuse, 0x2, R92 ;  /* 0x000000025b097819 */ /* 0x040fe2000001025c */
[----:B------:R0:W-:Y:S01]  /*52f0*/  @P2 STG.E desc[UR36][R6.64], R5 ;  /* 0x0000000506002986 */ /* 0x0001e2000c101924 */
[----:B------:R-:W-:Y:S01]  /*5300*/  LEA R8, P3, R91, R6, 0x2 ;  /* 0x000000065b087211 */ /* 0x000fe200078610ff */
[-C--:B------:R-:W-:Y:S01]  /*5310*/  FMUL R13, R32, R23.reuse ;  /* 0x00000017200d7220 */ /* 0x080fe20000400000 */
[C---:B------:R-:W-:Y:S01]  /*5320*/  ISETP.GT.AND P2, PT, R4.reuse, 0x8, PT ;  /* 0x000000080400780c */ /* 0x040fe20003f44270 */
[----:B------:R-:W-:Y:S01]  /*5330*/  @P1 STG.E desc[UR36][R6.64+0x4], R25 ;  /* 0x0000041906001986 */ /* 0x000fe2000c101924 */
[----:B------:R-:W-:Y:S01]  /*5340*/  ISETP.GT.AND P1, PT, R4, 0x9, PT ;  /* 0x000000090400780c */ /* 0x000fe20003f24270 */
[----:B------:R-:W-:Y:S01]  /*5350*/  IMAD.X R9, R9, 0x1, R7, P3 ;  /* 0x0000000109097824 */ /* 0x000fe200018e0607 */
[----:B------:R-:W-:Y:S01]  /*5360*/  ISETP.GT.AND P0, PT, R3, 0x8, P0 ;  /* 0x000000080300780c */ /* 0x000fe20000704270 */
[-C--:B------:R-:W-:Y:S01]  /*5370*/  FMUL R33, R33, R23.reuse ;  /* 0x0000001721217220 */ /* 0x080fe20000400000 */
[----:B------:R-:W-:Y:S01]  /*5380*/  ISETP.GT.AND P4, PT, R3, 0x8, P4 ;  /* 0x000000080300780c */ /* 0x000fe20002784270 */
[-C--:B------:R-:W-:Y:S01]  /*5390*/  FMUL R35, R35, R23.reuse ;  /* 0x0000001723237220 */ /* 0x080fe20000400000 */
[C---:B------:R-:W-:Y:S01]  /*53a0*/  ISETP.GT.AND P5, PT, R3.reuse, RZ, P2 ;  /* 0x000000ff0300720c */ /* 0x040fe200017a4270 */
[-C--:B0-----:R-:W-:Y:S01]  /*53b0*/  FMUL R5, R28, R23.reuse ;  /* 0x000000171c057220 */ /* 0x081fe20000400000 */
[----:B------:R-:W-:Y:S01]  /*53c0*/  ISETP.GT.AND P3, PT, R3, RZ, P1 ;  /* 0x000000ff0300720c */ /* 0x000fe20000f64270 */
[----:B------:R-:W-:Y:S01]  /*53d0*/  FMUL R37, R37, R23 ;  /* 0x0000001725257220 */ /* 0x000fe20000400000 */
[----:B------:R-:W-:Y:S01]  /*53e0*/  F2FP.TF32.F32.PACK_B R11, R11 ;  /* 0x0000000bff0b723e */ /* 0x000fe200024050ff */
[----:B------:R-:W-:Y:S01]  /*53f0*/  FMUL R39, R39, R23 ;  /* 0x0000001727277220 */ /* 0x000fe20000400000 */
[----:B------:R-:W-:Y:S01]  /*5400*/  F2FP.TF32.F32.PACK_B R27, R27 ;  /* 0x0000001bff1b723e */ /* 0x000fe200024050ff */
[----:B------:R-:W-:Y:S01]  /*5410*/  FMUL R41, R41, R23 ;  /* 0x0000001729297220 */ /* 0x000fe20000400000 */
[----:B------:R-:W-:Y:S01]  /*5420*/  F2FP.TF32.F32.PACK_B R5, R5 ;  /* 0x00000005ff05723e */ /* 0x000fe200024050ff */
[----:B------:R0:W-:Y:S01]  /*5430*/  @P0 STG.E desc[UR36][R8.64], R11 ;  /* 0x0000000b08000986 */ /* 0x0001e2000c101924 */
[----:B------:R-:W-:Y:S01]  /*5440*/  F2FP.TF32.F32.PACK_B R29, R29 ;  /* 0x0000001dff1d723e */ /* 0x000fe200024050ff */
[-C--:B------:R-:W-:Y:S01]  /*5450*/  FMUL R43, R43, R23.reuse ;  /* 0x000000172b2b7220 */ /* 0x080fe20000400000 */
[C---:B------:R-:W-:Y:S01]  /*5460*/  ISETP.GT.AND P0, PT, R4.reuse, 0x10, PT ;  /* 0x000000100400780c */ /* 0x040fe20003f04270 */
[----:B------:R-:W-:Y:S01]  /*5470*/  @P4 STG.E desc[UR36][R8.64+0x4], R27 ;  /* 0x0000041b08004986 */ /* 0x000fe2000c101924 */
[----:B------:R-:W-:Y:S01]  /*5480*/  ISETP.GT.AND P2, PT, R3, 0x8, P2 ;  /* 0x000000080300780c */ /* 0x000fe20001744270 */
[-C--:B------:R-:W-:Y:S01]  /*5490*/  FMUL R45, R45, R23.reuse ;  /* 0x000000172d2d7220 */ /* 0x080fe20000400000 */
[C---:B------:R-:W-:Y:S01]  /*54a0*/  ISETP.GT.AND P1, PT, R3.reuse, 0x8, P1 ;  /* 0x000000080300780c */ /* 0x040fe20000f24270 */
[----:B------:R1:W-:Y:S01]  /*54b0*/  @P5 STG.E desc[UR36][R6.64+0x20], R5 ;  /* 0x0000200506005986 */ /* 0x0003e2000c101924 */
[----:B------:R-:W-:Y:S01]  /*54c0*/  ISETP.GT.AND P5, PT, R3, RZ, P0 ;  /* 0x000000ff0300720c */ /* 0x000fe200007a4270 */
[----:B------:R-:W-:Y:S01]  /*54d0*/  FMUL R47, R47, R23 ;  /* 0x000000172f2f7220 */ /* 0x000fe20000400000 */
[----:B------:R-:W-:Y:S01]  /*54e0*/  F2FP.TF32.F32.PACK_B R31, R31 ;  /* 0x0000001fff1f723e */ /* 0x000fe200024050ff */
[----:B------:R-:W-:Y:S01]  /*54f0*/  @P3 STG.E desc[UR36][R6.64+0x24], R29 ;  /* 0x0000241d06003986 */ /* 0x000fe2000c101924 */
[----:B------:R-:W-:Y:S01]  /*5500*/  ISETP.GT.AND P3, PT, R4, 0x11, PT ;  /* 0x000000110400780c */ /* 0x000fe20003f64270 */
[----:B0-----:R-:W-:Y:S01]  /*5510*/  FMUL R11, R30, R23 ;  /* 0x000000171e0b7220 */ /* 0x001fe20000400000 */
[----:B------:R-:W-:Y:S01]  /*5520*/  F2FP.TF32.F32.PACK_B R13, R13 ;  /* 0x0000000dff0d723e */ /* 0x000fe200024050ff */
[-C--:B------:R-:W-:Y:S01]  /*5530*/  FMUL R49, R49, R23.reuse ;  /* 0x0000001731317220 */ /* 0x080fe20000400000 */
[----:B------:R-:W-:Y:S01]  /*5540*/  ISETP.GT.AND P4, PT, R3, RZ, P3 ;  /* 0x000000ff0300720c */ /* 0x000fe20001f84270 */
[----:B------:R-:W-:Y:S01]  /*5550*/  FMUL R51, R51, R23 ;  /* 0x0000001733337220 */ /* 0x000fe20000400000 */
[----:B------:R-:W-:Y:S01]  /*5560*/  F2FP.TF32.F32.PACK_B R11, R11 ;  /* 0x0000000bff0b723e */ /* 0x000fe200024050ff */
[----:B-1----:R-:W-:Y:S01]  /*5570*/  FMUL R5, R34, R23 ;  /* 0x0000001722057220 */ /* 0x002fe20000400000 */
[----:B------:R-:W-:Y:S01]  /*5580*/  F2FP.TF32.F32.PACK_B R33, R33 ;  /* 0x00000021ff21723e */ /* 0x000fe200024050ff */
[-C--:B------:R-:W-:Y:S01]  /*5590*/  FMUL R53, R53, R23.reuse ;  /* 0x0000001735357220 */ /* 0x080fe20000400000 */
[----:B------:R-:W-:Y:S01]  /*55a0*/  ISETP.GT.AND P0, PT, R3, 0x8, P0 ;  /* 0x000000080300780c */ /* 0x000fe20000704270 */
[----:B------:R0:W-:Y:S01]  /*55b0*/  @P2 STG.E desc[UR36][R8.64+0x20], R11 ;  /* 0x0000200b08002986 */ /* 0x0001e2000c101924 */
[C---:B------:R-:W-:Y:S01]  /*55c0*/  ISETP.GT.AND P2, PT, R4.reuse, 0x19, PT ;  /* 0x000000190400780c */ /* 0x040fe20003f44270 */
[----:B------:R-:W-:Y:S01]  /*55d0*/  FMUL R55, R55, R23 ;  /* 0x0000001737377220 */ /* 0x000fe20000400000 */
[----:B------:R-:W-:Y:S01]  /*55e0*/  F2FP.TF32.F32.PACK_B R5, R5 ;  /* 0x00000005ff05723e */ /* 0x000fe200024050ff */
[----:B------:R-:W-:Y:S01]  /*55f0*/  @P1 STG.E desc[UR36][R8.64+0x24], R31 ;  /* 0x0000241f08001986 */ /* 0x000fe2000c101924 */
[----:B------:R-:W-:Y:S01]  /*5600*/  ISETP.GT.AND P1, PT, R4, 0x18, PT ;  /* 0x000000180400780c */ /* 0x000fe20003f24270 */
[----:B------:R-:W-:Y:S01]  /*5610*/  FMUL R57, R57, R23 ;  /* 0x0000001739397220 */ /* 0x000fe20000400000 */
[----:B------:R-:W-:Y:S01]  /*5620*/  F2FP.TF32.F32.PACK_B R35, R35 ;  /* 0x00000023ff23723e */ /* 0x000fe200024050ff */
[----:B------:R1:W-:Y:S01]  /*5630*/  @P5 STG.E desc[UR36][R6.64+0x40], R13 ;  /* 0x0000400d06005986 */ /* 0x0003e2000c101924 */
[----:B------:R-:W-:Y:S01]  /*5640*/  ISETP.GT.AND P5, PT, R3, RZ, P1 ;  /* 0x000000ff0300720c */ /* 0x000fe20000fa4270 */
[----:B------:R-:W-:Y:S01]  /*5650*/  FMUL R59, R59, R23 ;  /* 0x000000173b3b7220 */ /* 0x000fe20000400000 */
[----:B------:R-:W-:Y:S01]  /*5660*/  F2FP.TF32.F32.PACK_B R37, R37 ;  /* 0x00000025ff25723e */ /* 0x000fe200024050ff */
[----:B------:R-:W-:Y:S01]  /*5670*/  @P4 STG.E desc[UR36][R6.64+0x44], R33 ;  /* 0x0000442106004986 */ /* 0x000fe2000c101924 */
[C---:B------:R-:W-:Y:S01]  /*5680*/  ISETP.GT.AND P4, PT, R3.reuse, 0x8, P3 ;  /* 0x000000080300780c */ /* 0x040fe20001f84270 */
[-C--:B0-----:R-:W-:Y:S01]  /*5690*/  FMUL R11, R36, R23.reuse ;  /* 0x00000017240b7220 */ /* 0x081fe20000400000 */
[----:B------:R-:W-:Y:S01]  /*56a0*/  ISETP.GT.AND P3, PT, R3, RZ, P2 ;  /* 0x000000ff0300720c */ /* 0x000fe20001764270 */
[----:B------:R0:W-:Y:S01]  /*56b0*/  @P0 STG.E desc[UR36][R8.64+0x40], R5 ;  /* 0x0000400508000986 */ /* 0x0001e2000c101924 */
[----:B------:R-:W-:Y:S01]  /*56c0*/  ISETP.GT.AND P0, PT, R4, 0x20, PT ;  /* 0x000000200400780c */ /* 0x000fe20003f04270 */
[----:B------:R-:W-:Y:S01]  /*56d0*/  FMUL R61, R61, R23 ;  /* 0x000000173d3d7220 */ /* 0x000fe20000400000 */
[----:B------:R-:W-:Y:S01]  /*56e0*/  F2FP.TF32.F32.PACK_B R11, R11 ;  /* 0x0000000bff0b723e */ /* 0x000fe200024050ff */
[-C--:B-1----:R-:W-:Y:S01]  /*56f0*/  FMUL R13, R40, R23.reuse ;  /* 0x00000017280d7220 */ /* 0x082fe20000400000 */
[----:B------:R-:W-:Y:S01]  /*5700*/  ISETP.GT.AND P1, PT, R3, 0x8, P1 ;  /* 0x000000080300780c */ /* 0x000fe20000f24270 */
[----:B------:R-:W-:Y:S01]  /*5710*/  FMUL R63, R63, R23 ;  /* 0x000000173f3f7220 */ /* 0x000fe20000400000 */
[----:B------:R-:W-:Y:S01]  /*5720*/  F2FP.TF32.F32.PACK_B R39, R39 ;  /* 0x00000027ff27723e */ /* 0x000fe200024050ff */
[----:B------:R-:W-:Y:S01]  /*5730*/  FMUL R65, R65, R23 ;  /* 0x0000001741417220 */ /* 0x000fe20000400000 */
[----:B------:R-:W-:Y:S01]  /*5740*/  F2FP.TF32.F32.PACK_B R13, R13 ;  /* 0x0000000dff0d723e */ /* 0x000fe200024050ff */
[----:B------:R-:W-:Y:S01]  /*5750*/  @P4 STG.E desc[UR36][R8.64+0x44], R35 ;  /* 0x0000442308004986 */ /* 0x000fe2000c101924 */
[C---:B------:R-:W-:Y:S01]  /*5760*/  ISETP.GT.AND P4, PT, R3.reuse, 0x8, P2 ;  /* 0x000000080300780c */ /* 0x040fe20001784270 */
[-C--:B0-----:R-:W-:Y:S01]  /*5770*/  FMUL R5, R38, R23.reuse ;  /* 0x0000001726057220 */ /* 0x081fe20000400000 */
[C---:B------:R-:W-:Y:S01]  /*5780*/  ISETP.GT.AND P2, PT, R4.reuse, 0x21, PT ;  /* 0x000000210400780c */ /* 0x040fe20003f44270 */
[----:B------:R0:W-:Y:S01]  /*5790*/  @P5 STG.E desc[UR36][R6.64+0x60], R11 ;  /* 0x0000600b06005986 */ /* 0x0001e2000c101924 */
[----:B------:R-:W-:Y:S01]  /*57a0*/  ISETP.GT.AND P5, PT, R3, RZ, P0 ;  /* 0x000000ff0300720c */ /* 0x000fe200007a4270 */
[----:B------:R-:W-:Y:S01]  /*57b0*/  FMUL R67, R67, R23 ;  /* 0x0000001743437220 */ /* 0x000fe20000400000 */
[----:B------:R-:W-:Y:S01]  /*57c0*/  F2FP.TF32.F32.PACK_B R5, R5 ;  /* 0x00000005ff05723e */ /* 0x000fe200024050ff */
[----:B------:R-:W-:Y:S01]  /*57d0*/  @P3 STG.E desc[UR36][R6.64+0x64], R37 ;  /* 0x0000642506003986 */ /* 0x000fe2000c101924 */
[----:B------:R-:W-:Y:S01]  /*57e0*/  ISETP.GT.AND P3, PT, R3, RZ, P2 ;  /* 0x000000ff0300720c */ /* 0x000fe20001764270 */
[----:B------:R-:W-:Y:S01]  /*57f0*/  FMUL R69, R69, R23 ;  /* 0x0000001745457220 */ /* 0x000fe20000400000 */
[----:B------:R-:W-:Y:S01]  /*5800*/  F2FP.TF32.F32.PACK_B R41, R41 ;  /* 0x00000029ff29723e */ /* 0x000fe200024050ff */
[----:B------:R1:W-:Y:S01]  /*5810*/  @P1 STG.E desc[UR36][R8.64+0x60], R5 ;  /* 0x0000600508001986 */ /* 0x0003e2000c101924 */
[----:B------:R-:W-:Y:S01]  /*5820*/  ISETP.GT.AND P1, PT, R4, 0x28, PT ;  /* 0x000000280400780c */ /* 0x000fe20003f24270 */
[-C--:B------:R-:W-:Y:S01]  /*5830*/  FMUL R71, R71, R23.reuse ;  /* 0x0000001747477220 */ /* 0x080fe20000400000 */
[C---:B------:R-:W-:Y:S01]  /*5840*/  ISETP.GT.AND P0, PT, R3.reuse, 0x8, P0 ;  /* 0x000000080300780c */ /* 0x040fe20000704270 */
[----:B------:R-:W-:Y:S01]  /*5850*/  @P4 STG.E desc[UR36][R8.64+0x64], R39 ;  /* 0x0000642708004986 */ /* 0x000fe2000c101924 */
[C---:B------:R-:W-:Y:S01]  /*5860*/  ISETP.GT.AND P4, PT, R3.reuse, 0x8, P2 ;  /* 0x000000080300780c */ /* 0x040fe20001784270 */
[-C--:B0-----:R-:W-:Y:S01]  /*5870*/  FMUL R11, R44, R23.reuse ;  /* 0x000000172c0b7220 */ /* 0x081fe20000400000 */
[----:B------:R-:W-:Y:S01]  /*5880*/  ISETP.GT.AND P2, PT, R4, 0x29, PT ;  /* 0x000000290400780c */ /* 0x000fe20003f44270 */
[----:B------:R0:W-:Y:S01]  /*5890*/  @P5 STG.E desc[UR36][R6.64+0x80], R13 ;  /* 0x0000800d06005986 */ /* 0x0001e2000c101924 */
[----:B------:R-:W-:Y:S01]  /*58a0*/  ISETP.GT.AND P5, PT, R3, RZ, P1 ;  /* 0x000000ff0300720c */ /* 0x000fe20000fa4270 */
[----:B------:R-:W-:Y:S01]  /*58b0*/  FMUL R73, R73, R23 ;  /* 0x0000001749497220 */ /* 0x000fe20000400000 */
[----:B------:R-:W-:Y:S01]  /*58c0*/  F2FP.TF32.F32.PACK_B R43, R43 ;  /* 0x0000002bff2b723e */ /* 0x000fe200024050ff */
[-C--:B-1----:R-:W-:Y:S01]  /*58d0*/  FMUL R5, R42, R23.reuse ;  /* 0x000000172a057220 */ /* 0x082fe20000400000 */
[----:B------:R-:W-:Y:S01]  /*58e0*/  @P3 STG.E desc[UR36][R6.64+0x84], R41 ;  /* 0x0000842906003986 */ /* 0x000fe2000c101924 */
[----:B------:R-:W-:Y:S01]  /*58f0*/  ISETP.GT.AND P3, PT, R3, RZ, P2 ;  /* 0x000000ff0300720c */ /* 0x000fe20001764270 */
[----:B------:R-:W-:Y:S01]  /*5900*/  FMUL R75, R75, R23 ;  /* 0x000000174b4b7220 */ /* 0x000fe20000400000 */
[----:B------:R-:W-:Y:S01]  /*5910*/  F2FP.TF32.F32.PACK_B R11, R11 ;  /* 0x0000000bff0b723e */ /* 0x000fe200024050ff */
[----:B------:R-:W-:Y:S01]  /*5920*/  FMUL R77, R77, R23 ;  /* 0x000000174d4d7220 */ /* 0x000fe20000400000 */
[----:B------:R-:W-:Y:S01]  /*5930*/  F2FP.TF32.F32.PACK_B R5, R5 ;  /* 0x00000005ff05723e */ /* 0x000fe200024050ff */
[----:B------:R-:W-:Y:S01]  /*5940*/  FMUL R79, R79, R23 ;  /* 0x000000174f4f7220 */ /* 0x000fe20000400000 */
[----:B------:R-:W-:Y:S01]  /*5950*/  F2FP.TF32.F32.PACK_B R45, R45 ;  /* 0x0000002dff2d723e */ /* 0x000fe200024050ff */
[-C--:B0-----:R-:W-:Y:S01]  /*5960*/  FMUL R13, R48, R23.reuse ;  /* 0x00000017300d7220 */ /* 0x081fe20000400000 */
[----:B------:R-:W-:Y:S01]  /*5970*/  ISETP.GT.AND P1, PT, R3, 0x8, P1 ;  /* 0x000000080300780c */ /* 0x000fe20000f24270 */
[----:B------:R0:W-:Y:S01]  /*5980*/  @P0 STG.E desc[UR36][R8.64+0x80], R5 ;  /* 0x0000800508000986 */ /* 0x0001e2000c101924 */
[----:B------:R-:W-:Y:S01]  /*5990*/  ISETP.GT.AND P0, PT, R4, 0x30, PT ;  /* 0x000000300400780c */ /* 0x000fe20003f04270 */
[----:B------:R-:W-:Y:S01]  /*59a0*/  FMUL R81, R81, R23 ;  /* 0x0000001751517220 */ /* 0x000fe20000400000 */
[----:B------:R-:W-:Y:S01]  /*59b0*/  F2FP.TF32.F32.PACK_B R47, R47 ;  /* 0x0000002fff2f723e */ /* 0x000fe200024050ff */
[----:B------:R-:W-:Y:S01]  /*59c0*/  @P4 STG.E desc[UR36][R8.64+0x84], R43 ;  /* 0x0000842b08004986 */ /* 0x000fe2000c101924 */
[C---:B------:R-:W-:Y:S01]  /*59d0*/  ISETP.GT.AND P4, PT, R3.reuse, 0x8, P2 ;  /* 0x000000080300780c */ /* 0x040fe20001784270 */
[-C--:B------:R-:W-:Y:S01]  /*59e0*/  FMUL R15, R82, R23.reuse ;  /* 0x00000017520f7220 */ /* 0x080fe20000400000 */
[----:B------:R-:W-:Y:S01]  /*59f0*/  ISETP.GT.AND P2, PT, R4, 0x31, PT ;  /* 0x000000310400780c */ /* 0x000fe20003f44270 */
[----:B------:R1:W-:Y:S01]  /*5a00*/  @P5 STG.E desc[UR36][R6.64+0xa0], R11 ;  /* 0x0000a00b06005986 */ /* 0x0003e2000c101924 */
[----:B------:R-:W-:Y:S01]  /*5a10*/  ISETP.GT.AND P5, PT, R3, RZ, P0 ;  /* 0x000000ff0300720c */ /* 0x000fe200007a4270 */
[----:B------:R-:W-:Y:S01]  /*5a20*/  FMUL R83, R83, R23 ;  /* 0x0000001753537220 */ /* 0x000fe20000400000 */
[----:B------:R-:W-:Y:S01]  /*5a30*/  F2FP.TF32.F32.PACK_B R13, R13 ;  /* 0x0000000dff0d723e */ /* 0x000fe200024050ff */
[-C--:B0-----:R-:W-:Y:S01]  /*5a40*/  FMUL R5, R46, R23.reuse ;  /* 0x000000172e057220 */ /* 0x081fe20000400000 */
[----:B------:R-:W-:Y:S01]  /*5a50*/  @P3 STG.E desc[UR36][R6.64+0xa4], R45 ;  /* 0x0000a42d06003986 */ /* 0x000fe2000c101924 */
[----:B------:R-:W-:Y:S01]  /*5a60*/  ISETP.GT.AND P3, PT, R3, RZ, P2 ;  /* 0x000000ff0300720c */ /* 0x000fe20001764270 */
[----:B------:R-:W-:Y:S01]  /*5a70*/  FMUL R21, R84, R23 ;  /* 0x0000001754157220 */ /* 0x000fe20000400000 */
[----:B------:R-:W-:Y:S01]  /*5a80*/  F2FP.TF32.F32.PACK_B R49, R49 ;  /* 0x00000031ff31723e */ /* 0x000fe200024050ff */
[----:B------:R-:W-:Y:S01]  /*5a90*/  FMUL R85, R85, R23 ;  /* 0x0000001755557220 */ /* 0x000fe20000400000 */
[----:B------:R-:W-:Y:S01]  /*5aa0*/  F2FP.TF32.F32.PACK_B R5, R5 ;  /* 0x00000005ff05723e */ /* 0x000fe200024050ff */
[-C--:B------:R-:W-:Y:S01]  /*5ab0*/  FMUL R87, R87, R23.reuse ;  /* 0x0000001757577220 */ /* 0x080fe20000400000 */
[----:B------:R-:W-:Y:S01]  /*5ac0*/  ISETP.GT.AND P0, PT, R3, 0x8, P0 ;  /* 0x000000080300780c */ /* 0x000fe20000704270 */
[----:B-1----:R-:W-:Y:S01]  /*5ad0*/  FMUL R11, R52, R23 ;  /* 0x00000017340b7220 */ /* 0x002fe20000400000 */
[----:B------:R-:W-:Y:S01]  /*5ae0*/  F2FP.TF32.F32.PACK_B R51, R51 ;  /* 0x00000033ff33723e */ /* 0x000fe200024050ff */
[----:B------:R0:W-:Y:S01]  /*5af0*/  @P1 STG.E desc[UR36][R8.64+0xa0], R5 ;  /* 0x0000a00508001986 */ /* 0x0001e2000c101924 */
[----:B------:R-:W-:-:S02]  /*5b00*/  ISETP.GT.AND P1, PT, R4, 0x38, PT ;  /* 0x000000380400780c */ /* 0x000fc40003f24270 */
[----:B------:R-:W-:Y:S01]  /*5b10*/  F2FP.TF32.F32.PACK_B R11, R11 ;  /* 0x0000000bff0b723e */ /* 0x000fe200024050ff */
[----:B------:R-:W-:Y:S01]  /*5b20*/  @P4 STG.E desc[UR36][R8.64+0xa4], R47 ;  /* 0x0000a42f08004986 */ /* 0x000fe2000c101924 */
[C---:B------:R-:W-:Y:S02]  /*5b30*/  ISETP.GT.AND P4, PT, R3.reuse, 0x8, P2 ;  /* 0x000000080300780c */ /* 0x040fe40001784270 */
[----:B------:R-:W-:Y:S01]  /*5b40*/  ISETP.GT.AND P2, PT, R4, 0x39, PT ;  /* 0x000000390400780c */ /* 0x000fe20003f44270 */
[----:B------:R1:W-:Y:S01]  /*5b50*/  @P5 STG.E desc[UR36][R6.64+0xc0], R13 ;  /* 0x0000c00d06005986 */ /* 0x0003e2000c101924 */
[C---:B------:R-:W-:Y:S02]  /*5b60*/  ISETP.GT.AND P5, PT, R3.reuse, RZ, P1 ;  /* 0x000000ff0300720c */ /* 0x040fe40000fa4270 */
[----:B------:R-:W-:Y:S01]  /*5b70*/  F2FP.TF32.F32.PACK_B R53, R53 ;  /* 0x00000035ff35723e */ /* 0x000fe200024050ff */
[----:B0-----:R-:W-:Y:S01]  /*5b80*/  FMUL R5, R50, R23 ;  /* 0x0000001732057220 */ /* 0x001fe20000400000 */
[----:B------:R-:W-:Y:S01]  /*5b90*/  @P3 STG.E desc[UR36][R6.64+0xc4], R49 ;  /* 0x0000c43106003986 */ /* 0x000fe2000c101924 */
[----:B------:R-:W-:-:S02]  /*5ba0*/  ISETP.GT.AND P3, PT, R3, RZ, P2 ;  /* 0x000000ff0300720c */ /* 0x000fc40001764270 */
[----:B------:R-:W-:Y:S02]  /*5bb0*/  ISETP.GT.AND P1, PT, R3, 0x8, P1 ;  /* 0x000000080300780c */ /* 0x000fe40000f24270 */
[----:B------:R-:W-:Y:S01]  /*5bc0*/  F2FP.TF32.F32.PACK_B R5, R5 ;  /* 0x00000005ff05723e */ /* 0x000fe200024050ff */
[----:B-1----:R-:W-:Y:S01]  /*5bd0*/  FMUL R13, R56, R23 ;  /* 0x00000017380d7220 */ /* 0x002fe20000400000 */
[----:B------:R-:W-:-:S03]  /*5be0*/  F2FP.TF32.F32.PACK_B R55, R55 ;  /* 0x00000037ff37723e */ /* 0x000fc600024050ff */
[----:B------:R0:W-:Y:S01]  /*5bf0*/  @P0 STG.E desc[UR36][R8.64+0xc0], R5 ;  /* 0x0000c00508000986 */ /* 0x0001e2000c101924 */
[C---:B------:R-:W-:Y:S02]  /*5c00*/  ISETP.GT.AND P0, PT, R4.reuse, 0x40, PT ;  /* 0x000000400400780c */ /* 0x040fe40003f04270 */
        /* <DEDUP_REMOVED lines=71> */
[----:B------:R-:W-:Y:S01]  /*6080*/  @P3 STG.E desc[UR36][R6.64+0x164], R69 ;  /* 0x0001644506003986 */ /* 0x000fe2000c101924 */
[----:B0-----:R-:W-:Y:S01]  /*6090*/  FMUL R5, R70, R23 ;  /* 0x0000001746057220 */ /* 0x001fe20000400000 */
[----:B------:R-:W-:-:S02]  /*60a0*/  ISETP.GT.AND P3, PT, R3, RZ, P2 ;  /* 0x000000ff0300720c */ /* 0x000fc40001764270 */
[----:B------:R-:W-:Y:S02]  /*60b0*/  ISETP.GT.AND P0, PT, R3, 0x8, P0 ;  /* 0x000000080300780c */ /* 0x000fe40000704270 */
[----:B------:R-:W-:Y:S01]  /*60c0*/  F2FP.TF32.F32.PACK_B R5, R5 ;  /* 0x00000005ff05723e */ /* 0x000fe200024050ff */
[----:B-1----:R-:W-:Y:S01]  /*60d0*/  FMUL R11, R76, R23 ;  /* 0x000000174c0b7220 */ /* 0x002fe20000400000 */
[----:B------:R-:W-:-:S03]  /*60e0*/  F2FP.TF32.F32.PACK_B R75, R75 ;  /* 0x0000004bff4b723e */ /* 0x000fc600024050ff */
[----:B------:R0:W-:Y:S01]  /*60f0*/  @P1 STG.E desc[UR36][R8.64+0x160], R5 ;  /* 0x0001600508001986 */ /* 0x0001e2000c101924 */
[----:B------:R-:W-:Y:S02]  /*6100*/  F2FP.TF32.F32.PACK_B R77, R77 ;  /* 0x0000004dff4d723e */ /* 0x000fe400024050ff */
[----:B------:R-:W-:Y:S01]  /*6110*/  F2FP.TF32.F32.PACK_B R11, R11 ;  /* 0x0000000bff0b723e */ /* 0x000fe200024050ff */
[----:B------:R-:W-:Y:S01]  /*6120*/  @P4 STG.E desc[UR36][R8.64+0x164], R71 ;  /* 0x0001644708004986 */ /* 0x000fe2000c101924 */
[C---:B------:R-:W-:Y:S02]  /*6130*/  ISETP.GT.AND P4, PT, R4.reuse, 0x68, PT ;  /* 0x000000680400780c */ /* 0x040fe40003f84270 */
[----:B------:R-:W-:Y:S01]  /*6140*/  F2FP.TF32.F32.PACK_B R79, R79 ;  /* 0x0000004fff4f723e */ /* 0x000fe200024050ff */
[----:B------:R1:W-:Y:S01]  /*6150*/  @P5 STG.E desc[UR36][R6.64+0x180], R13 ;  /* 0x0001800d06005986 */ /* 0x0003e2000c101924 */
[----:B------:R-:W-:Y:S02]  /*6160*/  ISETP.GT.AND P5, PT, R4, 0x69, PT ;  /* 0x000000690400780c */ /* 0x000fe40003fa4270 */
[----:B------:R-:W-:Y:S01]  /*6170*/  F2FP.TF32.F32.PACK_B R81, R81 ;  /* 0x00000051ff51723e */ /* 0x000fe200024050ff */
[----:B------:R-:W-:Y:S01]  /*6180*/  @P3 STG.E desc[UR36][R6.64+0x184], R73 ;  /* 0x0001844906003986 */ /* 0x000fe2000c101924 */
[C---:B------:R-:W-:Y:S01]  /*6190*/  ISETP.GT.AND P3, PT, R3.reuse, 0x8, P2 ;  /* 0x000000080300780c */ /* 0x040fe20001764270 */
[----:B0-----:R-:W-:Y:S01]  /*61a0*/  FMUL R5, R74, R23 ;  /* 0x000000174a057220 */ /* 0x001fe20000400000 */
[----:B------:R-:W-:-:S02]  /*61b0*/  ISETP.GT.AND P2, PT, R3, RZ, P4 ;  /* 0x000000ff0300720c */ /* 0x000fc40002744270 */
[C---:B------:R-:W-:Y:S02]  /*61c0*/  ISETP.GT.AND P1, PT, R3.reuse, RZ, P5 ;  /* 0x000000ff0300720c */ /* 0x040fe40002f24270 */
[C---:B------:R-:W-:Y:S01]  /*61d0*/  ISETP.GT.AND P4, PT, R3.reuse, 0x8, P4 ;  /* 0x000000080300780c */ /* 0x040fe20002784270 */
[----:B-1----:R-:W-:Y:S01]  /*61e0*/  FMUL R13, R78, R23 ;  /* 0x000000174e0d7220 */ /* 0x002fe20000400000 */
[----:B------:R-:W-:Y:S02]  /*61f0*/  F2FP.TF32.F32.PACK_B R5, R5 ;  /* 0x00000005ff05723e */ /* 0x000fe400024050ff */
[----:B------:R-:W-:Y:S02]  /*6200*/  ISETP.GT.AND P5, PT, R3, 0x8, P5 ;  /* 0x000000080300780c */ /* 0x000fe40002fa4270 */
[----:B------:R-:W-:Y:S01]  /*6210*/  F2FP.TF32.F32.PACK_B R13, R13 ;  /* 0x0000000dff0d723e */ /* 0x000fe200024050ff */
[----:B------:R0:W-:Y:S01]  /*6220*/  @P0 STG.E desc[UR36][R8.64+0x180], R5 ;  /* 0x0001800508000986 */ /* 0x0001e2000c101924 */
[----:B------:R-:W-:-:S02]  /*6230*/  ISETP.GT.AND P0, PT, R4, 0x79, PT ;  /* 0x000000790400780c */ /* 0x000fc40003f04270 */
[----:B------:R-:W-:Y:S01]  /*6240*/  F2FP.TF32.F32.PACK_B R15, R15 ;  /* 0x0000000fff0f723e */ /* 0x000fe200024050ff */
[----:B------:R-:W-:Y:S01]  /*6250*/  @P3 STG.E desc[UR36][R8.64+0x184], R75 ;  /* 0x0001844b08003986 */ /* 0x000fe2000c101924 */
[C---:B------:R-:W-:Y:S02]  /*6260*/  ISETP.GT.AND P3, PT, R4.reuse, 0x70, PT ;  /* 0x000000700400780c */ /* 0x040fe40003f64270 */
[----:B------:R-:W-:Y:S01]  /*6270*/  F2FP.TF32.F32.PACK_B R83, R83 ;  /* 0x00000053ff53723e */ /* 0x000fe200024050ff */
[----:B------:R1:W-:Y:S01]  /*6280*/  @P2 STG.E desc[UR36][R6.64+0x1a0], R11 ;  /* 0x0001a00b06002986 */ /* 0x0003e2000c101924 */
[C---:B------:R-:W-:Y:S02]  /*6290*/  ISETP.GT.AND P2, PT, R4.reuse, 0x71, PT ;  /* 0x000000710400780c */ /* 0x040fe40003f44270 */
[----:B------:R-:W-:Y:S01]  /*62a0*/  F2FP.TF32.F32.PACK_B R21, R21 ;  /* 0x00000015ff15723e */ /* 0x000fe200024050ff */
[----:B------:R-:W-:Y:S01]  /*62b0*/  @P1 STG.E desc[UR36][R6.64+0x1a4], R77 ;  /* 0x0001a44d06001986 */ /* 0x000fe2000c101924 */
[----:B------:R-:W-:Y:S01]  /*62c0*/  ISETP.GT.AND P1, PT, R4, 0x78, PT ;  /* 0x000000780400780c */ /* 0x000fe20003f24270 */
[----:B------:R-:W-:Y:S01]  /*62d0*/  @P4 IMAD.MOV.U32 R4, RZ, RZ, R8 ;  /* 0x000000ffff044224 */ /* 0x000fe200078e0008 */
[----:B------:R-:W-:Y:S01]  /*62e0*/  F2FP.TF32.F32.PACK_B R85, R85 ;  /* 0x00000055ff55723e */ /* 0x000fe200024050ff */
[----:B0-----:R-:W-:Y:S01]  /*62f0*/  @P4 IMAD.MOV.U32 R5, RZ, RZ, R9 ;  /* 0x000000ffff054224 */ /* 0x001fe200078e0009 */
[----:B------:R-:W-:Y:S01]  /*6300*/  F2FP.TF32.F32.PACK_B R87, R87 ;  /* 0x00000057ff57723e */ /* 0x000fe200024050ff */
[----:B-1----:R-:W-:-:S03]  /*6310*/  FMUL R11, R80, R23 ;  /* 0x00000017500b7220 */ /* 0x002fc60000400000 */
[----:B------:R0:W-:Y:S01]  /*6320*/  @P4 STG.E desc[UR36][R4.64+0x1a0], R13 ;  /* 0x0001a00d04004986 */ /* 0x0001e2000c101924 */
[C---:B------:R-:W-:Y:S02]  /*6330*/  ISETP.GT.AND P4, PT, R3.reuse, RZ, P3 ;  /* 0x000000ff0300720c */ /* 0x040fe40001f84270 */
[----:B------:R-:W-:Y:S02]  /*6340*/  ISETP.GT.AND P3, PT, R3, 0x8, P3 ;  /* 0x000000080300780c */ /* 0x000fe40001f64270 */
[----:B------:R-:W-:Y:S01]  /*6350*/  F2FP.TF32.F32.PACK_B R11, R11 ;  /* 0x0000000bff0b723e */ /* 0x000fe200024050ff */
[----:B0-----:R-:W-:Y:S02]  /*6360*/  @P5 IMAD.MOV.U32 R4, RZ, RZ, R8 ;  /* 0x000000ffff045224 */ /* 0x001fe400078e0008 */
[----:B------:R-:W-:Y:S01]  /*6370*/  FMUL R13, R86, R23 ;  /* 0x00000017560d7220 */ /* 0x000fe20000400000 */
[----:B------:R-:W-:-:S04]  /*6380*/  @P5 IMAD.MOV.U32 R5, RZ, RZ, R9 ;  /* 0x000000ffff055224 */ /* 0x000fc800078e0009 */
[----:B------:R-:W-:Y:S01]  /*6390*/  F2FP.TF32.F32.PACK_B R13, R13 ;  /* 0x0000000dff0d723e */ /* 0x000fe200024050ff */
[----:B------:R0:W-:Y:S01]  /*63a0*/  @P5 STG.E desc[UR36][R4.64+0x1a4], R79 ;  /* 0x0001a44f04005986 */ /* 0x0001e2000c101924 */
[C---:B------:R-:W-:Y:S02]  /*63b0*/  ISETP.GT.AND P5, PT, R3.reuse, RZ, P2 ;  /* 0x000000ff0300720c */ /* 0x040fe400017a4270 */
[----:B------:R-:W-:Y:S01]  /*63c0*/  ISETP.GT.AND P2, PT, R3, 0x8, P2 ;  /* 0x000000080300780c */ /* 0x000fe20001744270 */
[----:B0-----:R-:W-:Y:S02]  /*63d0*/  @P4 IMAD.MOV.U32 R4, RZ, RZ, R6 ;  /* 0x000000ffff044224 */ /* 0x001fe400078e0006 */
[----:B------:R-:W-:-:S05]  /*63e0*/  @P4 IMAD.MOV.U32 R5, RZ, RZ, R7 ;  /* 0x000000ffff054224 */ /* 0x000fca00078e0007 */
        /* <DEDUP_REMOVED lines=10> */
[----:B------:R0:W-:Y:S02]  /*6490*/  @P3 STG.E desc[UR36][R4.64+0x1c0], R15 ;  /* 0x0001c00f04003986 */ /* 0x0001e4000c101924 */
[----:B0-----:R-:W-:Y:S02]  /*64a0*/  @P2 IMAD.MOV.U32 R4, RZ, RZ, R8 ;  /* 0x000000ffff042224 */ /* 0x001fe400078e0008 */
[----:B------:R-:W-:-:S05]  /*64b0*/  @P2 IMAD.MOV.U32 R5, RZ, RZ, R9 ;  /* 0x000000ffff052224 */ /* 0x000fca00078e0009 */
[----:B------:R0:W-:Y:S02]  /*64c0*/  @P2 STG.E desc[UR36][R4.64+0x1c4], R83 ;  /* 0x0001c45304002986 */ /* 0x0001e4000c101924 */
[----:B0-----:R-:W-:Y:S02]  /*64d0*/  @P4 IMAD.MOV.U32 R4, RZ, RZ, R6 ;  /* 0x000000ffff044224 */ /* 0x001fe400078e0006 */
[----:B------:R-:W-:-:S05]  /*64e0*/  @P4 IMAD.MOV.U32 R5, RZ, RZ, R7 ;  /* 0x000000ffff054224 */ /* 0x000fca00078e0007 */
[----:B------:R0:W-:Y:S04]  /*64f0*/  @P4 STG.E desc[UR36][R4.64+0x1e0], R21 ;  /* 0x0001e01504004986 */ /* 0x0001e8000c101924 */
[----:B------:R1:W-:Y:S01]  /*6500*/  @P5 STG.E desc[UR36][R6.64+0x1e4], R85 ;  /* 0x0001e45506005986 */ /* 0x0003e2000c101924 */
[----:B0-----:R-:W-:Y:S02]  /*6510*/  @P1 IMAD.MOV.U32 R4, RZ, RZ, R8 ;  /* 0x000000ffff041224 */ /* 0x001fe400078e0008 */
[----:B------:R-:W-:-:S05]  /*6520*/  @P1 IMAD.MOV.U32 R5, RZ, RZ, R9 ;  /* 0x000000ffff051224 */ /* 0x000fca00078e0009 */
[----:B------:R1:W-:Y:S04]  /*6530*/  @P1 STG.E desc[UR36][R4.64+0x1e0], R13 ;  /* 0x0001e00d04001986 */ /* 0x0003e8000c101924 */
[----:B------:R1:W-:Y:S02]  /*6540*/  @P0 STG.E desc[UR36][R8.64+0x1e4], R87 ;  /* 0x0001e45708000986 */ /* 0x0003e4000c101924 */
.L_x_158:
[----:B------:R-:W-:Y:S05]  /*6550*/  BSYNC B0 ;  /* 0x0000000000007941 */ /* 0x000fea0003800000 */
.L_x_32:
[----:B------:R-:W-:Y:S01]  /*6560*/  IADD3 R16, P0, R16, UR38, RZ ;  /* 0x0000002610107c10 */ /* 0x000fe2000ff1e0ff */
[----:B------:R-:W-:Y:S01]  /*6570*/  ULDC.64 UR4, c[0x0][0x650] ;  /* 0x0001940000047ab9 */ /* 0x000fe20000000a00 */
[----:B------:R-:W-:Y:S01]  /*6580*/  PRMT R3, RZ, 0x7610, R3 ;  /* 0x00007610ff037816 */ /* 0x000fe20000000003 */
[----:B------:R-:W-:Y:S01]  /*6590*/  IMAD.MOV.U32 R100, RZ, RZ, -0x1 ;  /* 0xffffffffff647424 */ /* 0x000fe200078e00ff */
[----:B------:R-:W-:Y:S01]  /*65a0*/  IADD3.X R17, R17, UR41, RZ, P0, !PT ;  /* 0x0000002911117c10 */ /* 0x000fe200087fe4ff */
[----:B--2---:R-:W-:Y:S01]  /*65b0*/  IMAD.MOV.U32 R101, RZ, RZ, -0x1 ;  /* 0xffffffffff657424 */ /* 0x004fe200078e00ff */
[----:B------:R-:W-:-:S04]  /*65c0*/  ISETP.GE.U32.AND P0, PT, R16, UR4, PT ;  /* 0x0000000410007c0c */ /* 0x000fc8000bf06070 */
[----:B------:R-:W-:-:S13]  /*65d0*/  ISETP.GE.U32.AND.EX P0, PT, R17, UR5, PT, P0 ;  /* 0x0000000511007c0c */ /* 0x000fda000bf06100 */
[----:B------:R-:W-:Y:S05]  /*65e0*/  @P0 BRA `(.L_x_159) ;  /* 0x00000004004c0947 */ /* 0x000fea0003800000 */
[----:B0-----:R-:W0:Y:S01]  /*65f0*/  LDC.64 R10, c[0x0][0x628] ;  /* 0x00018a00ff0a7b82 */ /* 0x001e220000000a00 */
[----:B-1--4-:R-:W1:Y:S01]  /*6600*/  S2R R12, SR_CTAID.X ;  /* 0x00000000000c7919 */ /* 0x012e620000002500 */
[----:B---3--:R-:W-:Y:S02]  /*6610*/  IMAD.MOV.U32 R8, RZ, RZ, R16 ;  /* 0x000000ffff087224 */ /* 0x008fe400078e0010 */
[----:B------:R-:W-:Y:S01]  /*6620*/  IMAD.MOV.U32 R9, RZ, RZ, R17 ;  /* 0x000000ffff097224 */ /* 0x000fe200078e0011 */
[----:B------:R-:W2:Y:S03]  /*6630*/  S2R R20, SR_CTAID.Y ;  /* 0x0000000000147919 */ /* 0x000ea60000002600 */
[----:B------:R-:W3:Y:S08]  /*6640*/  LDC R0, c[0x0][0x630] ;  /* 0x00018c00ff007b82 */ /* 0x000ef00000000800 */
[----:B------:R-:W4:Y:S01]  /*6650*/  LDC.64 R14, c[0x0][0x620] ;  /* 0x00018800ff0e7b82 */ /* 0x000f220000000a00 */
[----:B0-----:R-:W-:-:S04]  /*6660*/  ISETP.NE.U32.AND P0, PT, R10, RZ, PT ;  /* 0x000000ff0a00720c */ /* 0x001fc80003f05070 */
[----:B------:R-:W-:-:S13]  /*6670*/  ISETP.NE.AND.EX P0, PT, R11, RZ, PT, P0 ;  /* 0x000000ff0b00720c */ /* 0x000fda0003f05300 */
[----:B-1234-:R-:W-:Y:S05]  /*6680*/  @!P0 BRA `(.L_x_160) ;  /* 0x0000000000288947 */ /* 0x01efea0003800000 */
        /* <DEDUP_REMOVED lines=10> */
.L_x_160:
[-CC-:B------:R-:W-:Y:S01]  /*6730*/  SHF.R.U64 R101, R8, R0.reuse, R9.reuse ;  /* 0x0000000008657219 */ /* 0x180fe20000001209 */
[----:B------:R-:W0:Y:S01]  /*6740*/  LDC.64 R26, c[0x0][0x640] ;  /* 0x00019000ff1a7b82 */ /* 0x000e220000000a00 */
[----:B------:R-:W-:Y:S01]  /*6750*/  SHF.R.U32.HI R0, RZ, R0, R9 ;  /* 0x00000000ff007219 */ /* 0x000fe20000011609 */
[----:B------:R-:W-:Y:S01]  /*6760*/  ULDC UR4, c[0x0][0x150] ;  /* 0x0000540000047ab9 */ /* 0x000fe20000000800 */
[----:B------:R-:W-:Y:S02]  /*6770*/  IADD3 R3, P0, RZ, -R101, RZ ;  /* 0x80000065ff037210 */ /* 0x000fe40007f1e0ff */
[----:B------:R-:W-:-:S03]  /*6780*/  I2FP.F32.U32 R7, R12 ;  /* 0x0000000c00077245 */ /* 0x000fc60000201000 */
[----:B------:R-:W1:Y:S01]  /*6790*/  LDC R6, c[0x0][0x618] ;  /* 0x00018600ff067b82 */ /* 0x000e620000000800 */
[----:B------:R-:W-:Y:S02]  /*67a0*/  IMAD.X R5, RZ, RZ, ~R0, P0 ;  /* 0x000000ffff057224 */ /* 0x000fe400000e0e00 */
[----:B------:R-:W-:Y:S01]  /*67b0*/  FMUL R7, R7, UR4 ;  /* 0x0000000407077c20 */ /* 0x000fe20008400000 */
[----:B------:R-:W-:Y:S01]  /*67c0*/  ULDC UR4, c[0x0][0x154] ;  /* 0x0000550000047ab9 */ /* 0x000fe20000000800 */
[-C--:B------:R-:W-:Y:S02]  /*67d0*/  IMAD R0, R5, R14.reuse, RZ ;  /* 0x0000000e05007224 */ /* 0x080fe400078e02ff */
[C---:B------:R-:W-:Y:S01]  /*67e0*/  IMAD.WIDE.U32 R4, R3.reuse, R14, R16 ;  /* 0x0000000e03047225 */ /* 0x040fe200078e0010 */
[----:B------:R-:W2:Y:S01]  /*67f0*/  LDC R8, c[0x0][0x608] ;  /* 0x00018200ff087b82 */ /* 0x000ea20000000800 */
[----:B------:R-:W3:Y:S02]  /*6800*/  F2I.U32.TRUNC.NTZ R7, R7 ;  /* 0x0000000700077305 */ /* 0x000ee4000020f000 */
[----:B------:R-:W-:Y:S01]  /*6810*/  IMAD R3, R3, R15, R0 ;  /* 0x0000000f03037224 */ /* 0x000fe200078e0200 */
[----:B------:R-:W-:-:S03]  /*6820*/  I2FP.F32.U32 R0, R20 ;  /* 0x0000001400007245 */ /* 0x000fc60000201000 */
[----:B------:R-:W-:Y:S01]  /*6830*/  IMAD.IADD R3, R5, 0x1, R3 ;  /* 0x0000000105037824 */ /* 0x000fe200078e0203 */
[----:B------:R-:W4:Y:S01]  /*6840*/  LDC R11, c[0x0][0x658] ;  /* 0x00019600ff0b7b82 */ /* 0x000f220000000800 */
[----:B0-----:R-:W-:-:S04]  /*6850*/  ISETP.NE.U32.AND P0, PT, R26, RZ, PT ;  /* 0x000000ff1a00720c */ /* 0x001fc80003f05070 */
[----:B------:R-:W-:-:S03]  /*6860*/  ISETP.NE.AND.EX P0, PT, R27, RZ, PT, P0 ;  /* 0x000000ff1b00720c */ /* 0x000fc60003f05300 */
[----:B------:R-:W0:Y:S01]  /*6870*/  LDC R9, c[0x0][0x144] ;  /* 0x00005100ff097b82 */ /* 0x000e220000000800 */
[-C--:B-1----:R-:W-:Y:S01]  /*6880*/  SHF.R.U64 R10, R4, R6.reuse, R3 ;  /* 0x00000006040a7219 */ /* 0x082fe20000001203 */
[----:B---3--:R-:W-:Y:S01]  /*6890*/  IMAD.MOV R7, RZ, RZ, -R7 ;  /* 0x000000ffff077224 */ /* 0x008fe200078e0a07 */
[----:B------:R-:W-:Y:S01]  /*68a0*/  SHF.R.U32.HI R3, RZ, R6, R3 ;  /* 0x00000006ff037219 */ /* 0x000fe20000011603 */
[----:B------:R-:W-:-:S04]  /*68b0*/  FMUL R6, R0, UR4 ;  /* 0x0000000400067c20 */ /* 0x000fc80008400000 */
[----:B------:R-:W1:Y:S01]  /*68c0*/  LDC R21, c[0x0][0x148] ;  /* 0x00005200ff157b82 */ /* 0x000e620000000800 */
[----:B------:R3:W0:Y:S01]  /*68d0*/  F2I.U32.TRUNC.NTZ R14, R6 ;  /* 0x00000006000e7305 */ /* 0x000622000020f000 */
[-CC-:B--2---:R-:W-:Y:S02]  /*68e0*/  SHF.R.U64 R13, R10, R8.reuse, R3.reuse ;  /* 0x000000080a0d7219 */ /* 0x184fe40000001203 */
[----:B------:R-:W-:-:S04]  /*68f0*/  SHF.R.U32.HI R0, RZ, R8, R3 ;  /* 0x00000008ff007219 */ /* 0x000fc80000011603 */
[----:B-----5:R-:W2:Y:S01]  /*6900*/  LDC R24, c[0x0][0x648] ;  /* 0x00019200ff187b82 */ /* 0x020ea20000000800 */
[-CC-:B----4-:R-:W-:Y:S02]  /*6910*/  SHF.R.U64 R15, R13, R11.reuse, R0.reuse ;  /* 0x0000000b0d0f7219 */ /* 0x190fe40000001200 */
[----:B------:R-:W-:-:S03]  /*6920*/  SHF.R.U32.HI R5, RZ, R11, R0 ;  /* 0x0000000bff057219 */ /* 0x000fc60000011600 */
[----:B------:R-:W-:Y:S02]  /*6930*/  IMAD.MOV.U32 R4, RZ, RZ, R15 ;  /* 0x000000ffff047224 */ /* 0x000fe400078e000f */
[----:B------:R-:W4:Y:S01]  /*6940*/  LDC R28, c[0x0][0x638] ;  /* 0x00018e00ff1c7b82 */ /* 0x000f220000000800 */
[----:B0-----:R-:W-:-:S07]  /*6950*/  IMAD R25, R9, R7, R12 ;  /* 0x0000000709197224 */ /* 0x001fce00078e020c */
[----:B------:R-:W0:Y:S08]  /*6960*/  LDC R29, c[0x0][0x610] ;  /* 0x00018400ff1d7b82 */ /* 0x000e300000000800 */
[----:B------:R-:W0:Y:S01]  /*6970*/  LDC R30, c[0x0][0x600] ;  /* 0x00018000ff1e7b82 */ /* 0x000e220000000800 */
[----:B-123--:R-:W-:Y:S05]  /*6980*/  @!P0 BRA `(.L_x_161) ;  /* 0x0000000000288947 */ /* 0x00efea0003800000 */
[----:B------:R-:W1:Y:S02]  /*6990*/  LDC R0, c[0x0][0x64c] ;  /* 0x00019300ff007b82 */ /* 0x000e640000000800 */
[----:B-1----:R-:W-:-:S05]  /*69a0*/  IADD3 R3, P0, R15, R0, RZ ;  /* 0x000000000f037210 */ /* 0x002fca0007f1e0ff */
        /* <DEDUP_REMOVED lines=8> */
.L_x_161:
[----:B------:R-:W-:Y:S01]  /*6a30*/  ISETP.NE.AND P0, PT, R2, 0x1, PT ;  /* 0x000000010200780c */ /* 0x000fe20003f05270 */
[----:B------:R-:W-:Y:S01]  /*6a40*/  IMAD.MOV R14, RZ, RZ, -R14 ;  /* 0x000000ffff0e7224 */ /* 0x000fe200078e0a0e */
[----:B------:R-:W-:Y:S02]  /*6a50*/  SHF.R.U64 R3, R4, R24, R5 ;  /* 0x0000001804037219 */ /* 0x000fe40000001205 */
[----:B------:R-:W-:Y:S02]  /*6a60*/  LOP3.LUT R0, R13, R98, RZ, 0xc0, !PT ;  /* 0x000000620d007212 */ /* 0x000fe400078ec0ff */
[----:B------:R-:W-:Y:S01]  /*6a70*/  LOP3.LUT R10, R10, R97, RZ, 0xc0, !PT ;  /* 0x000000610a0a7212 */ /* 0x000fe200078ec0ff */
[----:B------:R-:W-:Y:S02]  /*6a80*/  IMAD.MOV R4, RZ, RZ, -R3 ;  /* 0x000000ffff047224 */ /* 0x000fe400078e0a03 */
[----:B------:R-:W-:Y:S02]  /*6a90*/  IMAD R0, R93, R3, R0 ;  /* 0x000000035d007224 */ /* 0x000fe400078e0200 */
[----:B----4-:R-:W-:-:S02]  /*6aa0*/  IMAD R3, R4, R28, R15 ;  /* 0x0000001c04037224 */ /* 0x010fc400078e020f */
[----:B------:R-:W-:Y:S02]  /*6ab0*/  @P0 IMAD R25, R21, R14, R20 ;  /* 0x0000000e15190224 */ /* 0x000fe400078e0214 */
[----:B0-----:R-:W-:Y:S02]  /*6ac0*/  IMAD R5, R3, R30, R10 ;  /* 0x0000001e03057224 */ /* 0x001fe400078e020a */
[----:B------:R-:W-:Y:S02]  /*6ad0*/  IMAD R0, R0, R29, R25 ;  /* 0x0000001d00007224 */ /* 0x000fe400078e0219 */
[----:B------:R-:W-:-:S03]  /*6ae0*/  IMAD.MOV.U32 R4, RZ, RZ, 0x1 ;  /* 0x00000001ff047424 */ /* 0x000fc600078e00ff */
[----:B------:R-:W-:Y:S02]  /*6af0*/  SEL R100, R5, R0, !P0 ;  /* 0x0000000005647207 */ /* 0x000fe40004000000 */
[----:B------:R-:W-:Y:S02]  /*6b00*/  PRMT R3, R4, 0x7610, R3 ;  /* 0x0000761004037816 */ /* 0x000fe40000000003 */
[----:B------:R-:W-:-:S07]  /*6b10*/  SEL R0, R0, R5, !P0 ;  /* 0x0000000500007207 */ /* 0x000fce0004000000 */
.L_x_159:
[----:B------:R-:W-:Y:S01]  /*6b20*/  LOP3.LUT P0, RZ, R3, 0xff, RZ, 0xc0, !PT ;  /* 0x000000ff03ff7812 */ /* 0x000fe2000780c0ff */
[----:B------:R-:W-:Y:S01]  /*6b30*/  UIMAD.WIDE.U32 UR4, UR42, -0x55555555, URZ ;  /* 0xaaaaaaab2a0478a5 */ /* 0x000fe2000f8e003f */
[----:B------:R-:W-:-:S03]  /*6b40*/  IMAD.MOV.U32 R103, RZ, RZ, R0 ;  /* 0x000000ffff677224 */ /* 0x000fc600078e0000 */
[----:B------:R-:W-:-:S04]  /*6b50*/  USHF.R.U32.HI UR4, URZ, 0x1, UR5 ;  /* 0x000000013f047899 */ /* 0x000fc80008011605 */
[----:B------:R-:W-:-:S04]  /*6b60*/  UIMAD UR42, UR4, -0x3, UR42 ;  /* 0xfffffffd042a78a4 */ /* 0x000fc8000f8e022a */
[----:B------:R-:W-:Y:S08]  /*6b70*/  @P0 BRA `(.L_x_162) ;  /* 0xffffffa800380947 */ /* 0x000ff0000383ffff */
[----:B------:R-:W-:Y:S05]  /*6b80*/  EXIT ;  /* 0x000000000000794d */ /* 0x000fea0003800000 */
.L_x_7:
        /* <DEDUP_REMOVED lines=26> */
.L_x_164:
[----:B------:R-:W0:Y:S01]  /*6d30*/  LDC.64 R28, c[0x0][0x640] ;  /* 0x00019000ff1c7b82 */ /* 0x000e220000000a00 */
[-CC-:B------:R-:W-:Y:S01]  /*6d40*/  SHF.R.U64 R21, R14, R8.reuse, R15.reuse ;  /* 0x000000080e157219 */ /* 0x180fe2000000120f */
[----:B------:R-:W-:Y:S01]  /*6d50*/  IMAD.MOV.U32 R31, RZ, RZ, 0x1 ;  /* 0x00000001ff1f7424 */ /* 0x000fe200078e00ff */
[----:B------:R-:W-:Y:S02]  /*6d60*/  SHF.R.U32.HI R7, RZ, R8, R15 ;  /* 0x00000008ff077219 */ /* 0x000fe4000001160f */
[----:B------:R-:W-:-:S03]  /*6d70*/  IADD3 R13, P0, RZ, -R21, RZ ;  /* 0x80000015ff0d7210 */ /* 0x000fc60007f1e0ff */
[----:B------:R-:W1:Y:S02]  /*6d80*/  LDC R12, c[0x0][0x618] ;  /* 0x00018600ff0c7b82 */ /* 0x000e640000000800 */
[----:B------:R-:W-:Y:S02]  /*6d90*/  IMAD.X R7, RZ, RZ, ~R7, P0 ;  /* 0x000000ffff077224 */ /* 0x000fe400000e0e07 */
[----:B------:R-:W-:-:S04]  /*6da0*/  IMAD.WIDE.U32 R10, R13, R24, R16 ;  /* 0x000000180d0a7225 */ /* 0x000fc800078e0010 */
[----:B------:R-:W2:Y:S01]  /*6db0*/  LDC R14, c[0x0][0x608] ;  /* 0x00018200ff0e7b82 */ /* 0x000ea20000000800 */
[----:B------:R-:W-:-:S04]  /*6dc0*/  IMAD R8, R7, R24, RZ ;  /* 0x0000001807087224 */ /* 0x000fc800078e02ff */
[----:B------:R-:W-:-:S03]  /*6dd0*/  IMAD R7, R13, R25, R8 ;  /* 0x000000190d077224 */ /* 0x000fc600078e0208 */
[----:B------:R-:W3:Y:S01]  /*6de0*/  LDC R26, c[0x0][0x658] ;  /* 0x00019600ff1a7b82 */ /* 0x000ee20000000800 */
[----:B------:R-:W-:Y:S01]  /*6df0*/  IMAD.IADD R7, R11, 0x1, R7 ;  /* 0x000000010b077824 */ /* 0x000fe200078e0207 */
[----:B0-----:R-:W-:Y:S01]  /*6e00*/  ISETP.NE.U32.AND P0, PT, R28, RZ, PT ;  /* 0x000000ff1c00720c */ /* 0x001fe20003f05070 */
[----:B------:R-:W-:-:S03]  /*6e10*/  IMAD.MOV.U32 R11, RZ, RZ, -0x1 ;  /* 0xffffffffff0b7424 */ /* 0x000fc600078e00ff */
        /* <DEDUP_REMOVED lines=8> */
[-C--:B---3--:R-:W-:Y:S02]  /*6ea0*/  SHF.L.U32 R10, R11, R26.reuse, RZ ;  /* 0x0000001a0b0a7219 */ /* 0x088fe400000006ff */
[--C-:B------:R-:W-:Y:S02]  /*6eb0*/  SHF.R.U64 R24, R22, R26, R7.reuse ;  /* 0x0000001a16187219 */ /* 0x100fe40000001207 */
[----:B------:R-:W-:Y:S02]  /*6ec0*/  LOP3.LUT R33, RZ, R10, RZ, 0x33, !PT ;  /* 0x0000000aff217212 */ /* 0x000fe400078e33ff */
[----:B------:R-:W-:Y:S01]  /*6ed0*/  SHF.R.U32.HI R11, RZ, R26, R7 ;  /* 0x0000001aff0b7219 */ /* 0x000fe20000011607 */
[----:B------:R-:W3:Y:S01]  /*6ee0*/  LDC R30, c[0x0][0x610] ;  /* 0x00018400ff1e7b82 */ /* 0x000ee20000000800 */
[----:B------:R-:W-:Y:S01]  /*6ef0*/  IMAD.MOV.U32 R10, RZ, RZ, R24 ;  /* 0x000000ffff0a7224 */ /* 0x000fe200078e0018 */
[----:B------:R-:W-:Y:S06]  /*6f00*/  @!P0 BRA `(.L_x_165) ;  /* 0x0000000000288947 */ /* 0x000fec0003800000 */
        /* <DEDUP_REMOVED lines=10> */
.L_x_165:
[----:B------:R-:W-:Y:S02]  /*6fb0*/  ISETP.NE.AND P0, PT, R2, 0x1, PT ;  /* 0x000000010200780c */ /* 0x000fe40003f05270 */
[----:B-1----:R-:W-:Y:S01]  /*6fc0*/  SHF.R.U64 R8, R10, R8, R11 ;  /* 0x000000080a087219 */ /* 0x002fe2000000120b */
[----:B0-----:R-:W-:Y:S01]  /*6fd0*/  VIADD R11, R25, 0xffffffff ;  /* 0xffffffff190b7836 */ /* 0x001fe20000000000 */
[----:B------:R-:W-:Y:S02]  /*6fe0*/  SHF.L.U32 R31, R31, R26, RZ ;  /* 0x0000001a1f1f7219 */ /* 0x000fe400000006ff */
[----:B------:R-:W-:Y:S01]  /*6ff0*/  LOP3.LUT R5, R22, R33, RZ, 0xc0, !PT ;  /* 0x0000002116057212 */ /* 0x000fe200078ec0ff */
[----:B------:R-:W-:-:S04]  /*7000*/  IMAD.MOV R7, RZ, RZ, -R8 ;  /* 0x000000ffff077224 */ /* 0x000fc800078e0a08 */
[----:B------:R-:W-:Y:S02]  /*7010*/  IMAD R5, R31, R8, R5 ;  /* 0x000000081f057224 */ /* 0x000fe400078e0205 */
[----:B------:R-:W-:Y:S01]  /*7020*/  @P0 IMAD R6, R9, R23, R4 ;  /* 0x0000001709060224 */ /* 0x000fe200078e0204 */
[----:B------:R-:W-:Y:S01]  /*7030*/  LOP3.LUT R9, R20, R11, RZ, 0xc0, !PT ;  /* 0x0000000b14097212 */ /* 0x000fe200078ec0ff */
[----:B--2---:R-:W-:Y:S02]  /*7040*/  IMAD R4, R7, R27, R24 ;  /* 0x0000001b07047224 */ /* 0x004fe400078e0218 */
[----:B---3--:R-:W-:Y:S02]  /*7050*/  IMAD R6, R5, R30, R6 ;  /* 0x0000001e05067224 */ /* 0x008fe400078e0206 */
[----:B------:R-:W-:Y:S02]  /*7060*/  IMAD R5, R4, R25, R9 ;  /* 0x0000001904057224 */ /* 0x000fe400078e0209 */
[----:B------:R-:W-:-:S02]  /*7070*/  IMAD.MOV.U32 R8, RZ, RZ, 0x1 ;  /* 0x00000001ff087424 */ /* 0x000fc400078e00ff */
[----:B------:R-:W-:Y:S01]  /*7080*/  IMAD.MOV.U32 R7, RZ, RZ, R21 ;  /* 0x000000ffff077224 */ /* 0x000fe200078e0015 */
[----:B------:R-:W-:Y:S02]  /*7090*/  SEL R19, R5, R6, !P0 ;  /* 0x0000000605137207 */ /* 0x000fe40004000000 */
[----:B------:R-:W-:-:S07]  /*70a0*/  SEL R12, R6, R5, !P0 ;  /* 0x00000005060c7207 */ /* 0x000fce0004000000 */
.L_x_163:
[----:B------:R-:W-:-:S08]  /*70b0*/  NOP ;  /* 0x0000000000007918 */ /* 0x000fd00000000000 */
[----:B------:R-:W0:-:S00]  /*70c0*/  USETMAXREG.DEALLOC.CTAPOOL 0x28 ;  /* 0x00000028000079c8 */ /* 0x000e0000080e0500 */
[----:B0-----:R-:W-:-:S13]  /*70d0*/  ISETP.NE.AND P0, PT, R3, RZ, PT ;  /* 0x000000ff0300720c */ /* 0x001fda0003f05270 */
[----:B------:R-:W-:Y:S05]  /*70e0*/  @P0 EXIT ;  /* 0x000000000000094d */ /* 0x000fea0003800000 */
[----:B------:R-:W-:Y:S01]  /*70f0*/  LOP3.LUT P0, RZ, R8, 0xff, RZ, 0xc0, !PT ;  /* 0x000000ff08ff7812 */ /* 0x000fe2000780c0ff */
[----:B------:R-:W-:Y:S02]  /*7100*/  IMAD.MOV.U32 R3, RZ, RZ, 0x1 ;  /* 0x00000001ff037424 */ /* 0x000fe400078e00ff */
[----:B------:R-:W-:-:S10]  /*7110*/  IMAD.MOV.U32 R13, RZ, RZ, RZ ;  /* 0x000000ffff0d7224 */ /* 0x000fd400078e00ff */
[----:B------:R-:W-:Y:S05]  /*7120*/  @!P0 BRA `(.L_x_166) ;  /* 0x0000000c00908947 */ /* 0x000fea0003800000 */
[----:B------:R-:W0:Y:S01]  /*7130*/  LDC R3, c[0x0][0x28c] ;  /* 0x0000a300ff037b82 */ /* 0x000e220000000800 */
[----:B------:R-:W-:Y:S01]  /*7140*/  UMOV UR7, 0x1 ;  /* 0x0000000100077882 */ /* 0x000fe20000000000 */
[----:B------:R-:W-:Y:S01]  /*7150*/  ULDC UR14, c[0x0][0x658] ;  /* 0x00019600000e7ab9 */ /* 0x000fe20000000800 */
[----:B------:R-:W-:Y:S01]  /*7160*/  UMOV UR6, 0xffffffff ;  /* 0xffffffff00067882 */ /* 0x000fe20000000000 */
[----:B------:R-:W-:Y:S01]  /*7170*/  BSSY B0, `(.L_x_166) ;  /* 0x00000df000007945 */ /* 0x000fe20003800000 */
[----:B------:R-:W-:Y:S01]  /*7180*/  USHF.L.U32 UR6, UR6, UR14, URZ ;  /* 0x0000000e06067299 */ /* 0x000fe2000800063f */
[----:B------:R-:W-:Y:S01]  /*7190*/  IMAD.MOV.U32 R11, RZ, RZ, 0x1 ;  /* 0x00000001ff0b7424 */ /* 0x000fe200078e00ff */
[----:B------:R-:W-:Y:S01]  /*71a0*/  LOP3.LUT R10, R18, 0x2, RZ, 0xfc, !PT ;  /* 0x00000002120a7812 */ /* 0x000fe200078efcff */
[----:B------:R-:W1:Y:S01]  /*71b0*/  S2UR UR5, SR_CgaCtaId ;  /* 0x00000000000579c3 */ /* 0x000e620000008800 */
[----:B------:R-:W-:Y:S01]  /*71c0*/  IMAD.MOV.U32 R13, RZ, RZ, RZ ;  /* 0x000000ffff0d7224 */ /* 0x000fe200078e00ff */
[----:B------:R-:W-:Y:S01]  /*71d0*/  ULDC UR13, c[0x0][0x600] ;  /* 0x00018000000d7ab9 */ /* 0x000fe20000000800 */
[----:B------:R-:W-:Y:S01]  /*71e0*/  UMOV UR23, 0x5 ;  /* 0x0000000500177882 */ /* 0x000fe20000000000 */
[----:B------:R-:W-:-:S02]  /*71f0*/  UIADD3 UR13, UR13, -0x1, URZ ;  /* 0xffffffff0d0d7890 */ /* 0x000fc4000fffe03f */
[----:B------:R-:W-:Y:S02]  /*7200*/  USHF.L.U32 UR14, UR7, UR14, URZ ;  /* 0x0000000e070e7299 */ /* 0x000fe4000800063f */
[----:B------:R-:W-:Y:S01]  /*7210*/  ULOP3.LUT UR21, URZ, UR6, URZ, 0x33, !UPT ;  /* 0x000000063f157292 */ /* 0x000fe2000f8e333f */
[----:B------:R-:W-:Y:S01]  /*7220*/  ULDC.64 UR30, c[0x0][0x198] ;  /* 0x00006600001e7ab9 */ /* 0x000fe20000000a00 */
[----:B0-----:R-:W-:-:S05]  /*7230*/  VIADD R3, R3, 0x3f ;  /* 0x0000003f03037836 */ /* 0x001fca0000000000 */
[----:B------:R-:W-:Y:S01]  /*7240*/  SHF.R.S32.HI R4, RZ, 0x1f, R3 ;  /* 0x0000001fff047819 */ /* 0x000fe20000011403 */
[----:B-1----:R-:W-:-:S03]  /*7250*/  ULOP3.LUT UR4, UR5, 0x1, URZ, 0xc0, !UPT ;  /* 0x0000000105047892 */ /* 0x002fc6000f8ec03f */
[----:B------:R-:W-:Y:S01]  /*7260*/  LEA.HI R4, R4, R3, RZ, 0x6 ;  /* 0x0000000304047211 */ /* 0x000fe200078f30ff */
[----:B------:R-:W-:Y:S01]  /*7270*/  USHF.R.U32.HI UR37, URZ, 0x1, UR5 ;  /* 0x000000013f257899 */ /* 0x000fe20008011605 */
[----:B------:R-:W-:Y:S01]  /*7280*/  IMAD.MOV.U32 R3, RZ, RZ, 0x1 ;  /* 0x00000001ff037424 */ /* 0x000fe200078e00ff */
[----:B------:R-:W-:Y:S01]  /*7290*/  USHF.L.U32 UR15, UR5, 0x6, URZ ;  /* 0x00000006050f7899 */ /* 0x000fe2000800063f */
[----:B------:R-:W-:Y:S01]  /*72a0*/  SHF.R.S32.HI R8, RZ, 0x6, R4 ;  /* 0x00000006ff087819 */ /* 0x000fe20000011404 */
[----:B------:R-:W-:Y:S02]  /*72b0*/  USHF.L.U32 UR40, UR5, 0xb, URZ ;  /* 0x0000000b05287899 */ /* 0x000fe4000800063f */
[----:B------:R-:W-:Y:S02]  /*72c0*/  ULOP3.LUT UR5, UR5, 0xfffffffe, URZ, 0xc0, !UPT ;  /* 0xfffffffe05057892 */ /* 0x000fe4000f8ec03f */
[----:B------:R-:W-:Y:S01]  /*72d0*/  UISETP.GT.U32.AND UP0, UPT, UR4, 0xffff, UPT ;  /* 0x0000ffff0400788c */ /* 0x000fe2000bf04070 */
[----:B------:R-:W-:Y:S01]  /*72e0*/  VIADD R9, R8, 0x1 ;  /* 0x0000000108097836 */ /* 0x000fe20000000000 */
[----:B------:R-:W-:-:S02]  /*72f0*/  USHF.L.U32 UR22, UR7, UR5, URZ ;  /* 0x0000000507167299 */ /* 0x000fc4000800063f */
[----:B------:R-:W-:Y:S02]  /*7300*/  ULOP3.LUT UR5, UR5, 0x1, URZ, 0xfc, !UPT ;  /* 0x0000000105057892 */ /* 0x000fe4000f8efc3f */
[----:B------:R-:W-:Y:S02]  /*7310*/  USEL UR4, UR4, 0xffff, !UP0 ;  /* 0x0000ffff04047887 */ /* 0x000fe4000c000000 */
[----:B------:R-:W-:Y:S02]  /*7320*/  USHF.L.U32 UR5, UR7, UR5, URZ ;  /* 0x0000000507057299 */ /* 0x000fe4000800063f */
[----:B------:R-:W-:Y:S02]  /*7330*/  ULOP3.LUT UR4, UR4, 0xffff, URZ, 0xc0, !UPT ;  /* 0x0000ffff04047892 */ /* 0x000fe4000f8ec03f */
[----:B------:R-:W-:Y:S02]  /*7340*/  ULOP3.LUT UR15, UR15, 0x40, URZ, 0xc0, !UPT ;  /* 0x000000400f0f7892 */ /* 0x000fe4000f8ec03f */
[----:B------:R-:W-:-:S02]  /*7350*/  ULOP3.LUT UR22, UR22, UR5, URZ, 0xfc, !UPT ;  /* 0x0000000516167292 */ /* 0x000fc4000f8efc3f */
[----:B------:R-:W-:-:S12]  /*7360*/  USHF.L.U32 UR23, UR23, UR4, URZ ;  /* 0x0000000417177299 */ /* 0x000fd8000800063f */
.L_x_177:
[----:B------:R-:W-:-:S03]  /*7370*/  UMOV UR4, 0xffffffff ;  /* 0xffffffff00047882 */ /* 0x000fc60000000000 */
[----:B------:R-:W-:Y:S05]  /*7380*/  BRA.DIV UR4, `(.L_x_167) ;  /* 0x0000000e04bc7947 */ /* 0x000fea000b800000 */
[----:B------:R-:W-:-:S13]  /*7390*/  ELECT P6, URZ, PT ;  /* 0x00000000003f782f */ /* 0x000fda00038c0000 */
.L_x_187:
[----:B------:R-:W0:Y:S01]  /*73a0*/  LDC R4, c[0x0][0x28c] ;  /* 0x0000a300ff047b82 */ /* 0x000e220000000800 */
[----:B------:R-:W-:Y:S01]  /*73b0*/  BSSY B1, `(.L_x_168) ;  /* 0x0000048000017945 */ /* 0x000fe20003800000 */
[----:B0-----:R-:W-:-:S13]  /*73c0*/  ISETP.LT.OR P6, PT, R4, 0x1, !P6 ;  /* 0x000000010400780c */ /* 0x001fda00077c1670 */
[----:B------:R-:W-:Y:S05]  /*73d0*/  @P6 BRA `(.L_x_169) ;  /* 0x0000000400146947 */ /* 0x000fea0003800000 */
[----:B------:R-:W-:Y:S01]  /*73e0*/  LEA R12, R12, UR37, 0x1 ;  /* 0x000000250c0c7c11 */ /* 0x000fe2000f8e08ff */
[----:B------:R-:W-:Y:S01]  /*73f0*/  IMAD.MOV.U32 R20, RZ, RZ, RZ ;  /* 0x000000ffff147224 */ /* 0x000fe200078e00ff */
[----:B------:R-:W-:Y:S01]  /*7400*/  LEA R19, R19, UR15, 0x7 ;  /* 0x0000000f13137c11 */ /* 0x000fe2000f8e38ff */
[----:B------:R-:W-:Y:S02]  /*7410*/  IMAD.MOV.U32 R4, RZ, RZ, R9 ;  /* 0x000000ffff047224 */ /* 0x000fe400078e0009 */
[----:B------:R-:W-:Y:S02]  /*7420*/  IMAD.MOV.U32 R5, RZ, RZ, R3 ;  /* 0x000000ffff057224 */ /* 0x000fe400078e0003 */
[----:B------:R-:W-:Y:S02]  /*7430*/  IMAD.MOV.U32 R6, RZ, RZ, R13 ;  /* 0x000000ffff067224 */ /* 0x000fe400078e000d */
[----:B------:R-:W-:-:S07]  /*7440*/  IMAD.SHL.U32 R15, R12, 0x40, RZ ;  /* 0x000000400c0f7824 */ /* 0x000fce00078e00ff */
.L_x_172:
[----:B------:R-:W0:Y:S01]  /*7450*/  S2R R21, SR_CgaCtaId ;  /* 0x0000000000157919 */ /* 0x000e220000008800 */
[----:B------:R-:W-:Y:S02]  /*7460*/  MOV R12, 0x400 ;  /* 0x00000400000c7802 */ /* 0x000fe40000000f00 */
[----:B------:R-:W-:-:S13]  /*7470*/  ISETP.NE.AND P1, PT, R0, RZ, PT ;  /* 0x000000ff0000720c */ /* 0x000fda0003f25270 */
[----:B------:R-:W1:Y:S01]  /*7480*/  @!P1 LDC R14, c[0x0][0x500] ;  /* 0x00014000ff0e9b82 */ /* 0x000e620000000800 */
[----:B0-----:R-:W-:Y:S02]  /*7490*/  LEA R23, R21, R12, 0x18 ;  /* 0x0000000c15177211 */ /* 0x001fe400078ec0ff */
[----:B------:R-:W-:-:S03]  /*74a0*/  SHF.L.U32 R12, R5, 0x1f, RZ ;  /* 0x0000001f050c7819 */ /* 0x000fc600000006ff */
[----:B------:R-:W-:-:S04]  /*74b0*/  IMAD R21, R6, 0x8, R23 ;  /* 0x0000000806157824 */ /* 0x000fc800078e0217 */
[----:B------:R-:W0:Y:S02]  /*74c0*/  SYNCS.PHASECHK.TRANS64.TRYWAIT P0, [R21+URZ+0x18], R12 ;  /* 0x0000180c150075a7 */ /* 0x000e24000800017f */
[----:B01----:R-:W-:Y:S05]  /*74d0*/  @!P0 BRA `(.L_x_170) ;  /* 0x0000000c00888947 */ /* 0x003fea0003800000 */
.L_x_188:
[----:B0-----:R-:W-:Y:S01]  /*74e0*/  PRMT R12, R10, 0x9910, RZ ;  /* 0x000099100a0c7816 */ /* 0x001fe200000000ff */
[----:B------:R0:W-:Y:S03]  /*74f0*/  @!P1 SYNCS.ARRIVE.TRANS64 RZ, [R21+URZ], R14 ;  /* 0x0000000e15ff99a7 */ /* 0x0001e6000800003f */
[----:B------:R-:W-:-:S13]  /*7500*/  ISETP.NE.AND P0, PT, R12, 0x2, PT ;  /* 0x000000020c00780c */ /* 0x000fda0003f05270 */
[----:B0-----:R-:W-:Y:S05]  /*7510*/  @P0 BRA `(.L_x_171) ;  /* 0x0000000000040947 */ /* 0x001fea0003800000 */
[----:B------:R-:W-:Y:S01]  /*7520*/  BPT.TRAP 0x1 ;  /* 0x000000040000795c */ /* 0x000fe20000300000 */
.L_x_171:
[----:B------:R-:W-:Y:S01]  /*7530*/  R2UR UR8, R6 ;  /* 0x00000000060872ca */ /* 0x000fe200000e0000 */
[----:B------:R-:W-:Y:S01]  /*7540*/  VIADD R4, R4, 0xffffffff ;  /* 0xffffffff04047836 */ /* 0x000fe20000000000 */
[----:B------:R-:W-:Y:S01]  /*7550*/  R2UR UR10, R23 ;  /* 0x00000000170a72ca */ /* 0x000fe200000e0000 */
[----:B------:R-:W-:Y:S01]  /*7560*/  UIADD3 UR4, UP0, UR30, 0xf0, URZ ;  /* 0x000000f01e047890 */ /* 0x000fe2000ff1e03f */
[----:B------:R-:W-:Y:S01]  /*7570*/  R2UR UR34, R20 ;  /* 0x00000000142272ca */ /* 0x000fe200000e0000 */
[----:B------:R-:W-:Y:S01]  /*7580*/  UIADD3 UR42, UP1, UR30, 0x1f0, URZ ;  /* 0x000001f01e2a7890 */ /* 0x000fe2000ff3e03f */
[----:B------:R-:W-:Y:S01]  /*7590*/  R2UR UR33, R21 ;  /* 0x00000000152172ca */ /* 0x000fe200000e0000 */
[----:B------:R-:W-:Y:S01]  /*75a0*/  UIADD3.X UR5, URZ, UR31, URZ, UP0, !UPT ;  /* 0x0000001f3f057290 */ /* 0x000fe200087fe43f */
[----:B------:R-:W-:Y:S01]  /*75b0*/  R2UR UR35, R15 ;  /* 0x000000000f2372ca */ /* 0x000fe200000e0000 */
[----:B------:R-:W-:Y:S01]  /*75c0*/  UPRMT UR29, URZ, 0x5410, UR23 ;  /* 0x000054103f1d7896 */ /* 0x000fe20008000017 */
[----:B------:R-:W-:Y:S01]  /*75d0*/  R2UR UR36, R7 ;  /* 0x00000000072472ca */ /* 0x000fe200000e0000 */
[----:B------:R-:W-:Y:S01]  /*75e0*/  UIADD3.X UR43, URZ, UR31, URZ, UP1, !UPT ;  /* 0x0000001f3f2b7290 */ /* 0x000fe20008ffe43f */
[----:B------:R-:W-:Y:S01]  /*75f0*/  R2UR UR19, R19 ;  /* 0x00000000131372ca */ /* 0x000fe200000e0000 */
[----:B------:R-:W-:Y:S01]  /*7600*/  USHF.L.U32 UR8, UR8, 0xd, URZ ;  /* 0x0000000d08087899 */ /* 0x000fe2000800063f */
[----:B------:R-:W-:Y:S01]  /*7610*/  ISETP.GT.AND P1, PT, R4, 0x1, PT ;  /* 0x000000010400780c */ /* 0x000fe20003f24270 */
[----:B------:R-:W-:Y:S01]  /*7620*/  UPRMT UR44, URZ, 0x5410, UR22 ;  /* 0x000054103f2c7896 */ /* 0x000fe20008000016 */
[----:B------:R-:W-:Y:S01]  /*7630*/  VIADD R6, R6, 0x1 ;  /* 0x0000000106067836 */ /* 0x000fe20000000000 */
[----:B------:R-:W-:Y:S01]  /*7640*/  ULEA UR9, UR37, UR8, 0xb ;  /* 0x0000000825097291 */ /* 0x000fe2000f8e583f */
[----:B------:R-:W-:Y:S01]  /*7650*/  VIADD R20, R20, 0x40 ;  /* 0x0000004014147836 */ /* 0x000fe20000000000 */
[----:B------:R-:W-:-:S02]  /*7660*/  ULOP3.LUT UR8, UR8, 0x800, UR40, 0xf8, !UPT ;  /* 0x0000080008087892 */ /* 0x000fc4000f8ef828 */
[----:B------:R-:W-:Y:S01]  /*7670*/  ULEA UR24, UR9, UR10, 0x2 ;  /* 0x0000000a09187291 */ /* 0x000fe2000f8e103f */
[C---:B------:R-:W-:Y:S01]  /*7680*/  ISETP.NE.AND P0, PT, R6.reuse, 0x3, PT ;  /* 0x000000030600780c */ /* 0x040fe20003f05270 */
[----:B------:R-:W-:Y:S02]  /*7690*/  ULEA UR8, UR8, UR10, 0x2 ;  /* 0x0000000a08087291 */ /* 0x000fe4000f8e103f */
[----:B------:R-:W-:Y:S01]  /*76a0*/  UIADD3 UR32, UR24, 0x100, URZ ;  /* 0x0000010018207890 */ /* 0x000fe2000fffe03f */
[----:B------:R-:W-:Y:S01]  /*76b0*/  SEL R12, RZ, 0x1, P0 ;  /* 0x00000001ff0c7807 */ /* 0x000fe20000000000 */
[----:B------:R-:W-:Y:S01]  /*76c0*/  UIADD3 UR26, UR34, 0x20, URZ ;  /* 0x00000020221a7890 */ /* 0x000fe2000fffe03f */
[----:B------:R-:W-:Y:S01]  /*76d0*/  SEL R6, R6, RZ, P0 ;  /* 0x000000ff06067207 */ /* 0x000fe20000000000 */
[----:B------:R-:W-:Y:S01]  /*76e0*/  UIADD3 UR24, UR24, 0x4100, URZ ;  /* 0x0000410018187890 */ /* 0x000fe2000fffe03f */
[----:B------:R-:W-:Y:S01]  /*76f0*/  LOP3.LUT R5, R5, R12, RZ, 0x3c, !PT ;  /* 0x0000000c05057212 */ /* 0x000fe200078e3cff */
[----:B------:R-:W-:-:S02]  /*7700*/  UIADD3 UR16, UR8, 0x18100, URZ ;  /* 0x0001810008107890 */ /* 0x000fc4000fffe03f */
[----:B------:R-:W-:Y:S01]  /*7710*/  UIADD3 UR8, UR8, 0x1c100, URZ ;  /* 0x0001c10008087890 */ /* 0x000fe2000fffe03f */
[----:B------:R-:W-:Y:S01]  /*7720*/  UMOV UR6, 0x0 ;  /* 0x0000000000067882 */ /* 0x000fe20000000000 */
[----:B------:R-:W-:Y:S01]  /*7730*/  UMOV UR7, 0x10000000 ;  /* 0x1000000000077882 */ /* 0x000fe20000000000 */
[----:B------:R-:W-:Y:S01]  /*7740*/  UMOV UR25, UR33 ;  /* 0x0000002100197c82 */ /* 0x000fe20008000000 */
[----:B------:R-:W-:Y:S01]  /*7750*/  UMOV UR27, UR35 ;  /* 0x00000023001b7c82 */ /* 0x000fe20008000000 */
[----:B------:R-:W-:Y:S01]  /*7760*/  UMOV UR28, UR36 ;  /* 0x00000024001c7c82 */ /* 0x000fe20008000000 */
[----:B------:R-:W-:Y:S01]  /*7770*/  UMOV UR17, UR33 ;  /* 0x0000002100117c82 */ /* 0x000fe20008000000 */
[----:B------:R-:W-:Y:S01]  /*7780*/  UMOV UR18, UR34 ;  /* 0x0000002200127c82 */ /* 0x000fe20008000000 */
[----:B------:R-:W-:Y:S01]  /*7790*/  UMOV UR20, UR36 ;  /* 0x0000002400147c82 */ /* 0x000fe20008000000 */
[----:B------:R0:W-:Y:S01]  /*77a0*/  UTMALDG.3D.MULTICAST [UR32], [UR4], UR29, desc[UR6] ;  /* 0x00000620040073b4 */ /* 0x0001e2000801181d */
[----:B------:R-:W-:Y:S01]  /*77b0*/  UMOV UR9, UR33 ;  /* 0x0000002100097c82 */ /* 0x000fe20008000000 */
[----:B------:R-:W-:Y:S01]  /*77c0*/  UMOV UR11, UR19 ;  /* 0x00000013000b7c82 */ /* 0x000fe20008000000 */
[----:B------:R-:W-:Y:S01]  /*77d0*/  UMOV UR12, UR36 ;  /* 0x00000024000c7c82 */ /* 0x000fe20008000000 */
[----:B------:R-:W-:Y:S01]  /*77e0*/  UMOV UR10, UR26 ;  /* 0x0000001a000a7c82 */ /* 0x000fe20008000000 */
[----:B------:R0:W-:Y:S01]  /*77f0*/  UTMALDG.3D.MULTICAST [UR24], [UR4], UR29, desc[UR6] ;  /* 0x00000618040073b4 */ /* 0x0001e2000801181d */
[----:B------:R0:W-:Y:S01]  /*7800*/  UTMALDG.3D.MULTICAST [UR16], [UR42], UR44, desc[UR6] ;  /* 0x000006102a0073b4 */ /* 0x0001e2000801182c */
[----:B------:R0:W-:Y:S02]  /*7810*/  UTMALDG.3D.MULTICAST [UR8], [UR42], UR44, desc[UR6] ;  /* 0x000006082a0073b4 */ /* 0x0001e4000801182c */
[----:B0-----:R-:W-:Y:S05]  /*7820*/  @P1 BRA `(.L_x_172) ;  /* 0xfffffffc00081947 */ /* 0x001fea000383ffff */
.L_x_169:
[----:B------:R-:W-:Y:S05]  /*7830*/  BSYNC B1 ;  /* 0x0000000000017941 */ /* 0x000fea0003800000 */
.L_x_168:
[----:B------:R-:W-:Y:S01]  /*7840*/  LOP3.LUT P1, RZ, R11, 0xff, RZ, 0xc0, !PT ;  /* 0x000000ff0bff7812 */ /* 0x000fe2000782c0ff */
[C---:B------:R-:W-:Y:S01]  /*7850*/  IMAD.IADD R13, R8.reuse, 0x1, R13 ;  /* 0x00000001080d7824 */ /* 0x040fe200078e020d */
[----:B------:R-:W-:Y:S01]  /*7860*/  ULDC.64 UR4, c[0x0][0x650] ;  /* 0x0001940000047ab9 */ /* 0x000fe20000000a00 */
[C---:B------:R-:W-:Y:S01]  /*7870*/  ISETP.GE.U32.AND P2, PT, R8.reuse, 0x3, PT ;  /* 0x000000030800780c */ /* 0x040fe20003f46070 */
[----:B------:R-:W-:Y:S01]  /*7880*/  BSSY B1, `(.L_x_173) ;  /* 0x000006b000017945 */ /* 0x000fe20003800000 */
[----:B------:R-:W-:Y:S01]  /*7890*/  IMAD.MOV.U32 R12, RZ, RZ, -0x1 ;  /* 0xffffffffff0c7424 */ /* 0x000fe200078e00ff */
[----:B------:R-:W-:Y:S01]  /*78a0*/  ISETP.GT.U32.AND P0, PT, R13, 0x2, PT ;  /* 0x000000020d00780c */ /* 0x000fe20003f04070 */
[----:B------:R-:W-:Y:S01]  /*78b0*/  IMAD.MOV.U32 R19, RZ, RZ, -0x1 ;  /* 0xffffffffff137424 */ /* 0x000fe200078e00ff */
[----:B------:R-:W-:Y:S01]  /*78c0*/  PRMT R11, RZ, 0x7610, R11 ;  /* 0x00007610ff0b7816 */ /* 0x000fe2000000000b */
[----:B------:R-:W-:Y:S01]  /*78d0*/  IMAD.MOV.U32 R7, RZ, RZ, -0x1 ;  /* 0xffffffffff077424 */ /* 0x000fe200078e00ff */
[----:B------:R-:W-:-:S03]  /*78e0*/  ISETP.LT.U32.AND P0, PT, R8, 0x3, P0 ;  /* 0x000000030800780c */ /* 0x000fc60000701070 */
[----:B------:R-:W0:Y:S01]  /*78f0*/  @P1 S2R R5, SR_CgaCtaId ;  /* 0x0000000000051919 */ /* 0x000e220000008800 */
[----:B------:R-:W-:-:S04]  /*7900*/  @P1 MOV R4, 0x400 ;  /* 0x0000040000041802 */ /* 0x000fc80000000f00 */
[----:B0-----:R-:W-:Y:S01]  /*7910*/  @P1 LEA R6, R5, R4, 0x18 ;  /* 0x0000000405061211 */ /* 0x001fe200078ec0ff */
[----:B------:R-:W-:Y:S01]  /*7920*/  IMAD.WIDE.U32 R4, R13, -0x55555555, RZ ;  /* 0xaaaaaaab0d047825 */ /* 0x000fe200078e00ff */
[----:B------:R-:W-:Y:S02]  /*7930*/  SEL R4, RZ, 0x1, !P0 ;  /* 0x00000001ff047807 */ /* 0x000fe40004000000 */
[----:B------:R0:W-:Y:S01]  /*7940*/  @P1 SYNCS.ARRIVE.TRANS64.A1T0 RZ, [R6+URZ+0x48], RZ ;  /* 0x000048ff06ff19a7 */ /* 0x0001e2000810003f */
[----:B------:R-:W-:Y:S02]  /*7950*/  IADD3 R16, P1, R16, UR38, RZ ;  /* 0x0000002610107c10 */ /* 0x000fe4000ff3e0ff */
[----:B------:R-:W-:Y:S02]  /*7960*/  LOP3.LUT R3, R3, R4, RZ, 0x3c, !PT ;  /* 0x0000000403037212 */ /* 0x000fe400078e3cff */
[----:B------:R-:W-:Y:S02]  /*7970*/  IADD3.X R17, R17, UR41, RZ, P1, !PT ;  /* 0x0000002911117c10 */ /* 0x000fe40008ffe4ff */
[----:B------:R-:W-:-:S02]  /*7980*/  ISETP.GE.U32.AND P0, PT, R16, UR4, PT ;  /* 0x0000000410007c0c */ /* 0x000fc4000bf06070 */
[----:B0-----:R-:W-:Y:S02]  /*7990*/  SHF.R.U32.HI R6, RZ, 0x1, R5 ;  /* 0x00000001ff067819 */ /* 0x001fe40000011605 */
[----:B------:R-:W-:Y:S02]  /*79a0*/  ISETP.GE.U32.AND.EX P0, PT, R17, UR5, PT, P0 ;  /* 0x0000000511007c0c */ /* 0x000fe4000bf06100 */
[----:B------:R-:W-:Y:S01]  /*79b0*/  @P2 LOP3.LUT R3, R3, 0x1, R6, 0x78, !PT ;  /* 0x0000000103032812 */ /* 0x000fe200078e7806 */
[----:B------:R-:W-:Y:S01]  /*79c0*/  IMAD R13, R6, -0x3, R13 ;  /* 0xfffffffd060d7824 */ /* 0x000fe200078e020d */
[----:B------:R-:W-:-:S09]  /*79d0*/  PRMT R4, RZ, 0x7610, R4 ;  /* 0x00007610ff047816 */ /* 0x000fd20000000004 */
[----:B------:R-:W-:Y:S05]  /*79e0*/  @P0 BRA `(.L_x_174) ;  /* 0x0000000400500947 */ /* 0x000fea0003800000 */
[----:B------:R-:W0:Y:S01]  /*79f0*/  S2R R15, SR_CTAID.X ;  /* 0x00000000000f7919 */ /* 0x000e220000002500 */
[----:B------:R-:W-:Y:S01]  /*7a00*/  ULDC.64 UR4, c[0x0][0x628] ;  /* 0x00018a0000047ab9 */ /* 0x000fe20000000a00 */
[----:B------:R-:W1:Y:S01]  /*7a10*/  LDC R20, c[0x0][0x144] ;  /* 0x00005100ff147b82 */ /* 0x000e620000000800 */
[----:B------:R-:W-:Y:S01]  /*7a20*/  ISETP.NE.U32.AND P0, PT, RZ, UR4, PT ;  /* 0x00000004ff007c0c */ /* 0x000fe2000bf05070 */
[----:B------:R-:W2:Y:S01]  /*7a30*/  S2R R12, SR_CTAID.Y ;  /* 0x00000000000c7919 */ /* 0x000ea20000002600 */
[----:B------:R-:W-:Y:S01]  /*7a40*/  ULDC UR6, c[0x0][0x150] ;  /* 0x0000540000067ab9 */ /* 0x000fe20000000800 */
[----:B------:R-:W-:Y:S01]  /*7a50*/  ULDC UR7, c[0x0][0x630] ;  /* 0x00018c0000077ab9 */ /* 0x000fe20000000800 */
[----:B------:R-:W-:Y:S01]  /*7a60*/  ISETP.NE.AND.EX P0, PT, RZ, UR5, PT, P0 ;  /* 0x00000005ff007c0c */ /* 0x000fe2000bf05300 */
[----:B------:R-:W-:Y:S01]  /*7a70*/  IMAD.MOV.U32 R4, RZ, RZ, R16 ;  /* 0x000000ffff047224 */ /* 0x000fe200078e0010 */
[----:B0-----:R-:W-:-:S05]  /*7a80*/  I2FP.F32.U32 R5, R15 ;  /* 0x0000000f00057245 */ /* 0x001fca0000201000 */
[----:B------:R-:W-:Y:S01]  /*7a90*/  FMUL R21, R5, UR6 ;  /* 0x0000000605157c20 */ /* 0x000fe20008400000 */
[----:B------:R-:W-:-:S05]  /*7aa0*/  IMAD.MOV.U32 R5, RZ, RZ, R17 ;  /* 0x000000ffff057224 */ /* 0x000fca00078e0011 */
[----:B--2---:R-:W-:Y:S05]  /*7ab0*/  @!P0 BRA `(.L_x_175) ;  /* 0x0000000000288947 */ /* 0x004fea0003800000 */
[----:B------:R-:W-:Y:S02]  /*7ac0*/  ULDC UR6, c[0x0][0x634] ;  /* 0x00018d0000067ab9 */ /* 0x000fe40000000800 */
[----:B------:R-:W-:-:S05]  /*7ad0*/  IADD3 R5, P0, R16, UR6, RZ ;  /* 0x0000000610057c10 */ /* 0x000fca000ff1e0ff */
[----:B------:R-:W-:-:S04]  /*7ae0*/  IMAD.X R19, RZ, RZ, R17, P0 ;  /* 0x000000ffff137224 */ /* 0x000fc800000e0611 */
[----:B------:R-:W-:-:S04]  /*7af0*/  IMAD.WIDE.U32 R6, R19, UR4, RZ ;  /* 0x0000000413067c25 */ /* 0x000fc8000f8e00ff */
[----:B------:R-:W-:-:S04]  /*7b00*/  IMAD.WIDE.U32 R6, P0, R5, UR5, R6 ;  /* 0x0000000505067c25 */ /* 0x000fc8000f800006 */
[----:B------:R-:W-:-:S04]  /*7b10*/  IMAD.WIDE.U32 R4, R5, UR4, RZ ;  /* 0x0000000405047c25 */ /* 0x000fc8000f8e00ff */
[----:B------:R-:W-:Y:S01]  /*7b20*/  IMAD.MOV.U32 R4, RZ, RZ, R7 ;  /* 0x000000ffff047224 */ /* 0x000fe200078e0007 */
[----:B------:R-:W-:Y:S01]  /*7b30*/  IADD3 RZ, P1, R5, R6, RZ ;  /* 0x0000000605ff7210 */ /* 0x000fe20007f3e0ff */
[----:B------:R-:W-:-:S04]  /*7b40*/  IMAD.X R5, RZ, RZ, RZ, P0 ;  /* 0x000000ffff057224 */ /* 0x000fc800000e06ff */
[----:B------:R-:W-:-:S08]  /*7b50*/  IMAD.WIDE.U32.X R4, R19, UR5, R4, P1 ;  /* 0x0000000513047c25 */ /* 0x000fd000088e0404 */
.L_x_175:
[--C-:B------:R-:W-:Y:S01]  /*7b60*/  SHF.R.U64 R14, R4, UR7, R5.reuse ;  /* 0x00000007040e7c19 */ /* 0x100fe20008001205 */
[----:B------:R-:W0:Y:S01]  /*7b70*/  F2I.U32.TRUNC.NTZ R21, R21 ;  /* 0x0000001500157305 */ /* 0x000e22000020f000 */
[----:B------:R-:W-:Y:S01]  /*7b80*/  SHF.R.U32.HI R4, RZ, UR7, R5 ;  /* 0x00000007ff047c19 */ /* 0x000fe20008011605 */
[----:B------:R-:W-:Y:S01]  /*7b90*/  ULDC.64 UR4, c[0x0][0x620] ;  /* 0x0001880000047ab9 */ /* 0x000fe20000000a00 */
[----:B------:R-:W-:Y:S01]  /*7ba0*/  IADD3 R7, P0, RZ, -R14, RZ ;  /* 0x8000000eff077210 */ /* 0x000fe20007f1e0ff */
[----:B------:R-:W-:-:S04]  /*7bb0*/  ULDC.64 UR6, c[0x0][0x640] ;  /* 0x0001900000067ab9 */ /* 0x000fc80000000a00 */
[----:B------:R-:W-:Y:S01]  /*7bc0*/  IMAD.X R4, RZ, RZ, ~R4, P0 ;  /* 0x000000ffff047224 */ /* 0x000fe200000e0e04 */
[----:B------:R-:W-:-:S03]  /*7bd0*/  ISETP.NE.U32.AND P0, PT, RZ, UR6, PT ;  /* 0x00000006ff007c0c */ /* 0x000fc6000bf05070 */
[----:B------:R-:W-:Y:S01]  /*7be0*/  IMAD R6, R4, UR4, RZ ;  /* 0x0000000404067c24 */ /* 0x000fe2000f8e02ff */
[----:B------:R-:W-:Y:S01]  /*7bf0*/  ISETP.NE.AND.EX P0, PT, RZ, UR7, PT, P0 ;  /* 0x00000007ff007c0c */ /* 0x000fe2000bf05300 */
[----:B------:R-:W-:Y:S01]  /*7c00*/  IMAD.WIDE.U32 R4, R7, UR4, R16 ;  /* 0x0000000407047c25 */ /* 0x000fe2000f8e0010 */
[----:B------:R-:W-:-:S03]  /*7c10*/  ULDC UR4, c[0x0][0x618] ;  /* 0x0001860000047ab9 */ /* 0x000fc60000000800 */
[----:B------:R-:W-:Y:S01]  /*7c20*/  IMAD R7, R7, UR5, R6 ;  /* 0x0000000507077c24 */ /* 0x000fe2000f8e0206 */
[----:B------:R-:W-:Y:S01]  /*7c30*/  ULDC UR5, c[0x0][0x154] ;  /* 0x0000550000057ab9 */ /* 0x000fe20000000800 */
[----:B0-----:R-:W-:Y:S02]  /*7c40*/  IMAD.MOV R6, RZ, RZ, -R21 ;  /* 0x000000ffff067224 */ /* 0x001fe400078e0a15 */
[----:B------:R-:W0:Y:S01]  /*7c50*/  LDC R21, c[0x0][0x148] ;  /* 0x00005200ff157b82 */ /* 0x000e220000000800 */
[----:B------:R-:W-:Y:S02]  /*7c60*/  IMAD.IADD R5, R5, 0x1, R7 ;  /* 0x0000000105057824 */ /* 0x000fe400078e0207 */
[----:B-1----:R-:W-:Y:S01]  /*7c70*/  IMAD R15, R20, R6, R15 ;  /* 0x00000006140f7224 */ /* 0x002fe200078e020f */
[----:B------:R-:W-:Y:S02]  /*7c80*/  I2FP.F32.U32 R6, R12 ;  /* 0x0000000c00067245 */ /* 0x000fe40000201000 */
[----:B------:R-:W-:-:S02]  /*7c90*/  SHF.R.U64 R19, R4, UR4, R5 ;  /* 0x0000000404137c19 */ /* 0x000fc40008001205 */
[----:B------:R-:W-:Y:S01]  /*7ca0*/  SHF.R.U32.HI R4, RZ, UR4, R5 ;  /* 0x00000004ff047c19 */ /* 0x000fe20008011605 */
[----:B------:R-:W-:Y:S01]  /*7cb0*/  FMUL R6, R6, UR5 ;  /* 0x0000000506067c20 */ /* 0x000fe20008400000 */
[----:B------:R-:W-:Y:S02]  /*7cc0*/  ULDC UR4, c[0x0][0x608] ;  /* 0x0001820000047ab9 */ /* 0x000fe40000000800 */
[--C-:B------:R-:W-:Y:S01]  /*7cd0*/  SHF.R.U64 R22, R19, UR4, R4.reuse ;  /* 0x0000000413167c19 */ /* 0x100fe20008001204 */
[----:B------:R1:W2:Y:S01]  /*7ce0*/  F2I.U32.TRUNC.NTZ R24, R6 ;  /* 0x0000000600187305 */ /* 0x0002a2000020f000 */
[----:B------:R-:W-:Y:S01]  /*7cf0*/  SHF.R.U32.HI R5, RZ, UR4, R4 ;  /* 0x00000004ff057c19 */ /* 0x000fe20008011604 */
[----:B------:R-:W-:-:S03]  /*7d00*/  ULDC UR4, c[0x0][0x658] ;  /* 0x0001960000047ab9 */ /* 0x000fc60000000800 */
[--C-:B------:R-:W-:Y:S02]  /*7d10*/  SHF.R.U64 R20, R22, UR4, R5.reuse ;  /* 0x0000000416147c19 */ /* 0x100fe40008001205 */
[----:B------:R-:W-:-:S03]  /*7d20*/  SHF.R.U32.HI R23, RZ, UR4, R5 ;  /* 0x00000004ff177c19 */ /* 0x000fc60008011605 */
[----:B------:R-:W-:Y:S02]  /*7d30*/  IMAD.MOV.U32 R4, RZ, RZ, R20 ;  /* 0x000000ffff047224 */ /* 0x000fe400078e0014 */
[----:B------:R-:W-:Y:S01]  /*7d40*/  IMAD.MOV.U32 R5, RZ, RZ, R23 ;  /* 0x000000ffff057224 */ /* 0x000fe200078e0017 */
[----:B-1----:R-:W-:Y:S06]  /*7d50*/  @!P0 BRA `(.L_x_176) ;  /* 0x0000000000288947 */ /* 0x002fec0003800000 */
        /* <DEDUP_REMOVED lines=10> */
.L_x_176:
[----:B------:R-:W-:Y:S01]  /*7e00*/  ISETP.NE.AND P0, PT, R2, 0x1, PT ;  /* 0x000000010200780c */ /* 0x000fe20003f05270 */
[----:B------:R-:W-:Y:S01]  /*7e10*/  ULDC UR4, c[0x0][0x648] ;  /* 0x0001920000047ab9 */ /* 0x000fe20000000800 */
[----:B------:R-:W-:Y:S01]  /*7e20*/  LOP3.LUT R22, R22, UR21, RZ, 0xc0, !PT ;  /* 0x0000001516167c12 */ /* 0x000fe2000f8ec0ff */
[----:B--2---:R-:W-:Y:S01]  /*7e30*/  IMAD.MOV R24, RZ, RZ, -R24 ;  /* 0x000000ffff187224 */ /* 0x004fe200078e0a18 */
[----:B------:R-:W-:Y:S01]  /*7e40*/  SHF.R.U64 R5, R4, UR4, R5 ;  /* 0x0000000404057c19 */ /* 0x000fe20008001205 */
[----:B------:R-:W-:Y:S01]  /*7e50*/  ULDC UR4, c[0x0][0x638] ;  /* 0x00018e0000047ab9 */ /* 0x000fe20000000800 */
[----:B------:R-:W-:Y:S01]  /*7e60*/  LOP3.LUT R19, R19, UR13, RZ, 0xc0, !PT ;  /* 0x0000000d13137c12 */ /* 0x000fe2000f8ec0ff */
[----:B------:R-:W-:Y:S01]  /*7e70*/  ULDC UR5, c[0x0][0x610] ;  /* 0x0001840000057ab9 */ /* 0x000fe20000000800 */
[----:B------:R-:W-:Y:S02]  /*7e80*/  IMAD.MOV.U32 R4, RZ, RZ, 0x1 ;  /* 0x00000001ff047424 */ /* 0x000fe400078e00ff */
[----:B------:R-:W-:-:S02]  /*7e90*/  IMAD.MOV R7, RZ, RZ, -R5 ;  /* 0x000000ffff077224 */ /* 0x000fc400078e0a05 */
[----:B------:R-:W-:Y:S02]  /*7ea0*/  IMAD R22, R5, UR14, R22 ;  /* 0x0000000e05167c24 */ /* 0x000fe4000f8e0216 */
[----:B0-----:R-:W-:Y:S02]  /*7eb0*/  @P0 IMAD R15, R21, R24, R12 ;  /* 0x00000018150f0224 */ /* 0x001fe400078e020c */
[----:B------:R-:W-:Y:S01]  /*7ec0*/  IMAD R20, R7, UR4, R20 ;  /* 0x0000000407147c24 */ /* 0x000fe2000f8e0214 */
[----:B------:R-:W-:Y:S01]  /*7ed0*/  ULDC UR4, c[0x0][0x600] ;  /* 0x0001800000047ab9 */ /* 0x000fe20000000800 */
[----:B------:R-:W-:Y:S02]  /*7ee0*/  IMAD R15, R22, UR5, R15 ;  /* 0x00000005160f7c24 */ /* 0x000fe4000f8e020f */
[----:B------:R-:W-:Y:S02]  /*7ef0*/  IMAD R20, R20, UR4, R19 ;  /* 0x0000000414147c24 */ /* 0x000fe4000f8e0213 */
[----:B------:R-:W-:-:S03]  /*7f00*/  IMAD.MOV.U32 R7, RZ, RZ, R14 ;  /* 0x000000ffff077224 */ /* 0x000fc600078e000e */
[----:B------:R-:W-:Y:S02]  /*7f10*/  SEL R19, R20, R15, !P0 ;  /* 0x0000000f14137207 */ /* 0x000fe40004000000 */
[----:B------:R-:W-:-:S07]  /*7f20*/  SEL R12, R15, R20, !P0 ;  /* 0x000000140f0c7207 */ /* 0x000fce0004000000 */
.L_x_174:
[----:B------:R-:W-:Y:S05]  /*7f30*/  BSYNC B1 ;  /* 0x0000000000017941 */ /* 0x000fea0003800000 */
.L_x_173:
[----:B------:R-:W-:-:S13]  /*7f40*/  LOP3.LUT P0, RZ, R4, 0xff, RZ, 0xc0, !PT ;  /* 0x000000ff04ff7812 */ /* 0x000fda000780c0ff */
[----:B------:R-:W-:Y:S05]  /*7f50*/  @P0 BRA `(.L_x_177) ;  /* 0xfffffff400040947 */ /* 0x000fea000383ffff */
[----:B------:R-:W-:Y:S05]  /*7f60*/  BSYNC B0 ;  /* 0x0000000000007941 */ /* 0x000fea0003800000 */
.L_x_166:
[----:B------:R-:W-:-:S03]  /*7f70*/  UMOV UR4, 0xffffffff ;  /* 0xffffffff00047882 */ /* 0x000fc60000000000 */
[----:B------:R-:W-:Y:S05]  /*7f80*/  BRA.DIV UR4, `(.L_x_178) ;  /* 0x0000000204f07947 */ /* 0x000fea000b800000 */
[----:B------:R-:W-:-:S13]  /*7f90*/  ELECT P6, URZ, PT ;  /* 0x00000000003f782f */ /* 0x000fda00038c0000 */
.L_x_191:
[----:B------:R-:W-:Y:S04]  /*7fa0*/  BSSY B0, `(.L_x_179) ;  /* 0x0000022000007945 */ /* 0x000fe80003800000 */
[----:B------:R-:W-:Y:S05]  /*7fb0*/  @!P6 BRA `(.L_x_180) ;  /* 0x000000000080e947 */ /* 0x000fea0003800000 */
[----:B------:R-:W-:-:S04]  /*7fc0*/  LOP3.LUT R18, R18, 0x2, RZ, 0xfc, !PT ;  /* 0x0000000212127812 */ /* 0x000fc800078efcff */
[----:B------:R-:W-:-:S13]  /*7fd0*/  ISETP.NE.AND P0, PT, R18, 0x3, PT ;  /* 0x000000031200780c */ /* 0x000fda0003f05270 */
[----:B------:R-:W-:Y:S05]  /*7fe0*/  @!P0 BRA `(.L_x_181) ;  /* 0x0000000000048947 */ /* 0x000fea0003800000 */
[----:B------:R-:W-:Y:S01]  /*7ff0*/  BPT.TRAP 0x1 ;  /* 0x000000040000795c */ /* 0x000fe20000300000 */
.L_x_181:
[----:B------:R-:W0:Y:S01]  /*8000*/  S2R R5, SR_CgaCtaId ;  /* 0x0000000000057919 */ /* 0x000e220000008800 */
[----:B------:R-:W-:Y:S02]  /*8010*/  MOV R0, 0x400 ;  /* 0x0000040000007802 */ /* 0x000fe40000000f00 */
[----:B------:R-:W-:Y:S02]  /*8020*/  SHF.L.U32 R4, R3, 0x1f, RZ ;  /* 0x0000001f03047819 */ /* 0x000fe400000006ff */
[----:B0-----:R-:W-:-:S05]  /*8030*/  LEA R0, R5, R0, 0x18 ;  /* 0x0000000005007211 */ /* 0x001fca00078ec0ff */
[----:B------:R-:W-:-:S04]  /*8040*/  VIADD R0, R0, 0x18 ;  /* 0x0000001800007836 */ /* 0x000fc80000000000 */
[C---:B------:R-:W-:Y:S02]  /*8050*/  IMAD R7, R13.reuse, 0x8, R0 ;  /* 0x000000080d077824 */ /* 0x040fe400078e0200 */
[----:B------:R-:W-:Y:S02]  /*8060*/  VIADD R13, R13, 0x1 ;  /* 0x000000010d0d7836 */ /* 0x000fe40000000000 */
[----:B------:R-:W0:Y:S03]  /*8070*/  SYNCS.PHASECHK.TRANS64.TRYWAIT P0, [R7+URZ], R4 ;  /* 0x00000004070075a7 */ /* 0x000e26000800017f */
[----:B------:R-:W-:-:S04]  /*8080*/  ISETP.NE.AND P1, PT, R13, 0x3, PT ;  /* 0x000000030d00780c */ /* 0x000fc80003f25270 */
[----:B------:R-:W-:Y:S02]  /*8090*/  SEL R2, RZ, 0x1, P1 ;  /* 0x00000001ff027807 */ /* 0x000fe40000800000 */
[----:B------:R-:W-:Y:S02]  /*80a0*/  SEL R13, R13, RZ, P1 ;  /* 0x000000ff0d0d7207 */ /* 0x000fe40000800000 */
[----:B------:R-:W-:-:S03]  /*80b0*/  LOP3.LUT R9, R3, R2, RZ, 0x3c, !PT ;  /* 0x0000000203097212 */ /* 0x000fc600078e3cff */
[----:B------:R-:W-:Y:S01]  /*80c0*/  IMAD R6, R13, 0x8, R0 ;  /* 0x000000080d067824 */ /* 0x000fe200078e0200 */
[----:B------:R-:W-:Y:S01]  /*80d0*/  SHF.L.U32 R5, R9, 0x1f, RZ ;  /* 0x0000001f09057819 */ /* 0x000fe200000006ff */
[----:B0-----:R-:W-:Y:S06]  /*80e0*/  @!P0 BRA `(.L_x_182) ;  /* 0x0000000000b88947 */ /* 0x001fec0003800000 */
.L_x_192:
[----:B------:R-:W1:Y:S01]  /*80f0*/  SYNCS.PHASECHK.TRANS64.TRYWAIT P0, [R6+URZ], R5 ;  /* 0x00000005060075a7 */ /* 0x000e62000800017f */
[----:B------:R-:W-:-:S05]  /*8100*/  VIADD R2, R13, 0x1 ;  /* 0x000000010d027836 */ /* 0x000fca0000000000 */
[----:B------:R-:W-:-:S04]  /*8110*/  ISETP.NE.AND P1, PT, R2, 0x3, PT ;  /* 0x000000030200780c */ /* 0x000fc80003f25270 */
[----:B0-----:R-:W-:Y:S02]  /*8120*/  SEL R4, RZ, 0x1, P1 ;  /* 0x00000001ff047807 */ /* 0x001fe40000800000 */
[----:B------:R-:W-:Y:S02]  /*8130*/  SEL R3, R2, RZ, P1 ;  /* 0x000000ff02037207 */ /* 0x000fe40000800000 */
[----:B------:R-:W-:Y:S01]  /*8140*/  LOP3.LUT R4, R9, R4, RZ, 0x3c, !PT ;  /* 0x0000000409047212 */ /* 0x000fe200078e3cff */
[----:B-1----:R-:W-:Y:S06]  /*8150*/  @!P0 BRA `(.L_x_183) ;  /* 0x0000000000b08947 */ /* 0x002fec0003800000 */
.L_x_193:
[----:B------:R-:W-:Y:S01]  /*8160*/  IMAD R3, R3, 0x8, R0 ;  /* 0x0000000803037824 */ /* 0x000fe200078e0200 */
[----:B------:R-:W-:-:S07]  /*8170*/  SHF.L.U32 R0, R4, 0x1f, RZ ;  /* 0x0000001f04007819 */ /* 0x000fce00000006ff */
.L_x_184:
[----:B-1----:R1:W2:Y:S02]  /*8180*/  SYNCS.PHASECHK.TRANS64.TRYWAIT P0, [R3+URZ], R0 ;  /* 0x00000000030075a7 */ /* 0x0022a4000800017f */
[----:B--2---:R-:W-:Y:S05]  /*8190*/  @!P0 NANOSLEEP.SYNCS 0x989680 ;  /* 0x009896800000895d */ /* 0x004fea0003900000 */
[----:B------:R-:W2:Y:S02]  /*81a0*/  @!P0 SYNCS.PHASECHK.TRANS64 P0, [R3+URZ], R0 ;  /* 0x00000000030085a7 */ /* 0x000ea4000800007f */
[----:B--2---:R-:W-:Y:S05]  /*81b0*/  @!P0 BRA `(.L_x_184) ;  /* 0xfffffffc00f08947 */ /* 0x004fea000383ffff */
.L_x_180:
[----:B------:R-:W-:Y:S05]  /*81c0*/  BSYNC B0 ;  /* 0x0000000000007941 */ /* 0x000fea0003800000 */
.L_x_179:
[----:B------:R-:W-:Y:S05]  /*81d0*/  EXIT ;  /* 0x000000000000794d */ /* 0x000fea0003800000 */
.L_x_21:
[----:B-1----:R1:W2:Y:S02]  /*81e0*/  SYNCS.PHASECHK.TRANS64.TRYWAIT P1, [R3+URZ], R0 ;  /* 0x00000000030075a7 */ /* 0x0022a4000802017f */
[----:B--2---:R-:W-:Y:S05]  /*81f0*/  @!P1 NANOSLEEP.SYNCS 0x989680 ;  /* 0x009896800000995d */ /* 0x004fea0003900000 */
[----:B------:R-:W2:Y:S02]  /*8200*/  @!P1 SYNCS.PHASECHK.TRANS64 P1, [R3+URZ], R0 ;  /* 0x00000000030095a7 */ /* 0x000ea4000802007f */
[----:B--2---:R-:W-:Y:S05]  /*8210*/  @!P1 BRA `(.L_x_21) ;  /* 0xfffffffc00f09947 */ /* 0x004fea000383ffff */
[----:B------:R-:W-:Y:S05]  /*8220*/  BRA `(.L_x_20) ;  /* 0xffffff9400587947 */ /* 0x000fea000383ffff */
.L_x_26:
[----:B-1----:R1:W2:Y:S02]  /*8230*/  SYNCS.PHASECHK.TRANS64.TRYWAIT P1, [R5+URZ], R4 ;  /* 0x00000004050075a7 */ /* 0x0022a4000802017f */
[----:B--2---:R-:W-:Y:S05]  /*8240*/  @!P1 NANOSLEEP.SYNCS 0x989680 ;  /* 0x009896800000995d */ /* 0x004fea0003900000 */
[----:B------:R-:W2:Y:S02]  /*8250*/  @!P1 SYNCS.PHASECHK.TRANS64 P1, [R5+URZ], R4 ;  /* 0x00000004050095a7 */ /* 0x000ea4000802007f */
[----:B--2---:R-:W-:Y:S05]  /*8260*/  @!P1 BRA `(.L_x_26) ;  /* 0xfffffffc00f09947 */ /* 0x004fea000383ffff */
[----:B------:R-:W-:Y:S05]  /*8270*/  BRA `(.L_x_25) ;  /* 0xffffff9800a47947 */ /* 0x000fea000383ffff */
.L_x_167:
[----:B------:R-:W-:Y:S01]  /*8280*/  BSSY B1, `(.L_x_185) ;  /* 0x0000006000017945 */ /* 0x000fe20003800000 */
[----:B------:R-:W-:-:S07]  /*8290*/  IMAD.MOV.U32 R15, RZ, RZ, -0x1 ;  /* 0xffffffffff0f7424 */ /* 0x000fce00078e00ff */
[----:B------:R-:W-:Y:S05]  /*82a0*/  WARPSYNC.COLLECTIVE R15, `(.L_x_186) ;  /* 0x000000000f0c7348 */ /* 0x000fea0003c00000 */
[----:B------:R-:W-:Y:S02]  /*82b0*/  ELECT P6, UR62, PT ;  /* 0x00000000003e782f */ /* 0x000fe400038c0000 */
[----:B------:R-:W-:Y:S01]  /*82c0*/  MOV R14, UR62 ;  /* 0x0000003e000e7c02 */ /* 0x000fe20008000f00 */
[----:B------:R-:W-:Y:S10]  /*82d0*/  ENDCOLLECTIVE ;  /* 0x000000000000791b */ /* 0x000ff40003800000 */
.L_x_186:
[----:B------:R-:W-:Y:S05]  /*82e0*/  BSYNC B1 ;  /* 0x0000000000017941 */ /* 0x000fea0003800000 */
.L_x_185:
[----:B------:R-:W-:Y:S05]  /*82f0*/  BRA `(.L_x_187) ;  /* 0xfffffff000287947 */ /* 0x000fea000383ffff */
.L_x_170:
[----:B0-----:R0:W1:Y:S02]  /*8300*/  SYNCS.PHASECHK.TRANS64.TRYWAIT P0, [R21+URZ+0x18], R12 ;  /* 0x0000180c150075a7 */ /* 0x001064000800017f */
[----:B-1----:R-:W-:Y:S05]  /*8310*/  @!P0 NANOSLEEP.SYNCS 0x989680 ;  /* 0x009896800000895d */ /* 0x002fea0003900000 */
[----:B------:R-:W1:Y:S02]  /*8320*/  @!P0 SYNCS.PHASECHK.TRANS64 P0, [R21+URZ+0x18], R12 ;  /* 0x0000180c150085a7 */ /* 0x000e64000800007f */
[----:B-1----:R-:W-:Y:S05]  /*8330*/  @!P0 BRA `(.L_x_170) ;  /* 0xfffffffc00f08947 */ /* 0x002fea000383ffff */
[----:B------:R-:W-:Y:S05]  /*8340*/  BRA `(.L_x_188) ;  /* 0xfffffff000647947 */ /* 0x000fea000383ffff */
.L_x_178:
[----:B------:R-:W-:Y:S01]  /*8350*/  BSSY B0, `(.L_x_189) ;  /* 0x0000006000007945 */ /* 0x000fe20003800000 */
[----:B------:R-:W-:-:S07]  /*8360*/  IMAD.MOV.U32 R15, RZ, RZ, -0x1 ;  /* 0xffffffffff0f7424 */ /* 0x000fce00078e00ff */
[----:B------:R-:W-:Y:S05]  /*8370*/  WARPSYNC.COLLECTIVE R15, `(.L_x_190) ;  /* 0x000000000f0c7348 */ /* 0x000fea0003c00000 */
[----:B------:R-:W-:Y:S02]  /*8380*/  ELECT P6, UR62, PT ;  /* 0x00000000003e782f */ /* 0x000fe400038c0000 */
[----:B------:R-:W-:Y:S01]  /*8390*/  MOV R14, UR62 ;  /* 0x0000003e000e7c02 */ /* 0x000fe20008000f00 */
[----:B------:R-:W-:Y:S10]  /*83a0*/  ENDCOLLECTIVE ;  /* 0x000000000000791b */ /* 0x000ff40003800000 */
.L_x_190:
[----:B------:R-:W-:Y:S05]  /*83b0*/  BSYNC B0 ;  /* 0x0000000000007941 */ /* 0x000fea0003800000 */
.L_x_189:
[----:B------:R-:W-:Y:S05]  /*83c0*/  BRA `(.L_x_191) ;  /* 0xfffffff800f47947 */ /* 0x000fea000383ffff */
.L_x_182:
[----:B0-----:R0:W1:Y:S02]  /*83d0*/  SYNCS.PHASECHK.TRANS64.TRYWAIT P0, [R7+URZ], R4 ;  /* 0x00000004070075a7 */ /* 0x001064000800017f */
[----:B-1----:R-:W-:Y:S05]  /*83e0*/  @!P0 NANOSLEEP.SYNCS 0x989680 ;  /* 0x009896800000895d */ /* 0x002fea0003900000 */
[----:B------:R-:W1:Y:S02]  /*83f0*/  @!P0 SYNCS.PHASECHK.TRANS64 P0, [R7+URZ], R4 ;  /* 0x00000004070085a7 */ /* 0x000e64000800007f */
[----:B-1----:R-:W-:Y:S05]  /*8400*/  @!P0 BRA `(.L_x_182) ;  /* 0xfffffffc00f08947 */ /* 0x002fea000383ffff */
[----:B------:R-:W-:Y:S05]  /*8410*/  BRA `(.L_x_192) ;  /* 0xfffffffc00347947 */ /* 0x000fea000383ffff */
.L_x_183:
[----:B0-----:R0:W1:Y:S02]  /*8420*/  SYNCS.PHASECHK.TRANS64.TRYWAIT P0, [R6+URZ], R5 ;  /* 0x00000005060075a7 */ /* 0x001064000800017f */
[----:B-1----:R-:W-:Y:S05]  /*8430*/  @!P0 NANOSLEEP.SYNCS 0x989680 ;  /* 0x009896800000895d */ /* 0x002fea0003900000 */
[----:B------:R-:W1:Y:S02]  /*8440*/  @!P0 SYNCS.PHASECHK.TRANS64 P0, [R6+URZ], R5 ;  /* 0x00000005060085a7 */ /* 0x000e64000800007f */
[----:B-1----:R-:W-:Y:S05]  /*8450*/  @!P0 BRA `(.L_x_183) ;  /* 0xfffffffc00f08947 */ /* 0x002fea000383ffff */
[----:B------:R-:W-:Y:S05]  /*8460*/  BRA `(.L_x_193) ;  /* 0xfffffffc003c7947 */ /* 0x000fea000383ffff */
.L_x_194:
[----:B------:R-:W-:-:S00]  /*8470*/  BRA `(.L_x_194) ;  /* 0xfffffffc00fc7947 */ /* 0x000fc0000383ffff */
[----:B------:R-:W-:-:S00]  /*8480*/  NOP ;  /* 0x0000000000007918 */ /* 0x000fc00000000000 */
[----:B------:R-:W-:-:S00]  /*8490*/  NOP ;  /* 0x0000000000007918 */ /* 0x000fc00000000000 */
[----:B------:R-:W-:-:S00]  /*84a0*/  NOP ;  /* 0x0000000000007918 */ /* 0x000fc00000000000 */
[----:B------:R-:W-:-:S00]  /*84b0*/  NOP ;  /* 0x0000000000007918 */ /* 0x000fc00000000000 */
[----:B------:R-:W-:-:S00]  /*84c0*/  NOP ;  /* 0x0000000000007918 */ /* 0x000fc00000000000 */
[----:B------:R-:W-:-:S00]  /*84d0*/  NOP ;  /* 0x0000000000007918 */ /* 0x000fc00000000000 */
[----:B------:R-:W-:-:S00]  /*84e0*/  NOP ;  /* 0x0000000000007918 */ /* 0x000fc00000000000 */
[----:B------:R-:W-:-:S00]  /*84f0*/  NOP ;  /* 0x0000000000007918 */ /* 0x000fc00000000000 */
.L_x_195:


//--------------------- .nv.global.init           --------------------------
	.section	.nv.global.init,"aw",@progbits
.nv.global.init:
	.type		$str$22,@object
	.size		$str$22,($str$23 - $str$22)
$str$22:
        /*0000*/ 	.byte	0x6b, 0x5f, 0x74, 0x69, 0x6c, 0x65, 0x5f, 0x63, 0x6f, 0x75, 0x6e, 0x74, 0x20, 0x3e, 0x3d, 0x20
        /*0010*/ 	.byte	0x31, 0x00
	.type		$str$23,@object
	.size		$str$23,(__unnamed_1 - $str$23)
$str$23:
        /*0012*/ 	.byte	0x2f, 0x74, 0x6d, 0x70, 0x2f, 0x63, 0x75, 0x74, 0x6c, 0x61, 0x73, 0x73, 0x5f, 0x73, 0x77, 0x65
        /*0022*/ 	.byte	0x65, 0x70, 0x5f, 0x73, 0x72, 0x63, 0x2f, 0x69, 0x6e, 0x63, 0x6c, 0x75, 0x64, 0x65, 0x2f, 0x63
        /*0032*/ 	.byte	0x75, 0x74, 0x6c, 0x61, 0x73, 0x73, 0x2f, 0x67, 0x65, 0x6d, 0x6d, 0x2f, 0x63, 0x6f, 0x6c, 0x6c
        /*0042*/ 	.byte	0x65, 0x63, 0x74, 0x69, 0x76, 0x65, 0x2f, 0x73, 0x6d, 0x39, 0x30, 0x5f, 0x6d, 0x6d, 0x61, 0x5f
        /*0052*/ 	.byte	0x74, 0x6d, 0x61, 0x5f, 0x67, 0x6d, 0x6d, 0x61, 0x5f, 0x73, 0x73, 0x5f, 0x77, 0x61, 0x72, 0x70
        /*0062*/ 	.byte	0x73, 0x70, 0x65, 0x63, 0x69, 0x61, 0x6c, 0x69, 0x7a, 0x65, 0x64, 0x2e, 0x68, 0x70, 0x70, 0x00
	.type		__unnamed_1,@object
	.size		__unnamed_1,(.L_0 - __unnamed_1)
__unnamed_1:
        /*0072*/ 	.byte	0x76, 0x6f, 0x69, 0x64, 0x20, 0x63, 0x75, 0x74, 0x6c, 0x61, 0x73, 0x73, 0x3a, 0x3a, 0x67, 0x65
        /* <DEDUP_REMOVED lines=178> */
        /*0ba2*/ 	.byte	0x79, 0x5d, 0x00
.L_0:


//--------------------- .nv.shared._ZN7cutlass13device_kernelINS_4gemm6kernel13GemmUniversalIN4cute5tupleIJiiiiEEENS1_10collective13CollectiveMmaINS1_34MainloopSm90TmaGmmaWarpSpecializedILi3ENS5_IJNS4_1CILi2EEESB_NSA_ILi1EEEEEENS1_35KernelTmaWarpSpecializedCooperativeEEENS5_IJNSA_ILi128EEESG_NSA_ILi64EEEEEENS_10tfloat32_tENS5_IJlSC_lEEESJ_SK_NS4_8TiledMMAINS4_8MMA_AtomIJNS4_4SM904GMMA30MMA_64x128x8_F32TF32TF32_SS_TNILNSO_7ScaleInE1ELSQ_1EEEEEENS4_6LayoutINS5_IJSB_SC_SC_EEENS5_IJSC_NSA_ILi0EEESV_EEEEENS5_IJNS4_10UnderscoreESY_SY_EEEEENS4_23SM90_TMA_LOAD_MULTICASTENS4_14ComposedLayoutINS4_7SwizzleILi3ELi4ELi3EEENS4_18smem_ptr_flag_bitsILi32EEENST_INS5_IJNSA_ILi8EEENSA_ILi32EEEEEENS5_IJS18_SC_EEEEEEEvNS4_8identityES11_S1C_vS1D_EENS_8epilogue10collective6detail29Sm90TmaWarpSpecializedAdapterINS1G_15DefaultEpilogueISJ_SK_SK_NS1F_6thread17LinearCombinationISJ_Li1EffLNS1K_9ScaleType4KindE0ELNS_15FloatRoundStyleE2ESJ_EENS1_15EpilogueDefaultEEEEEvvEEEEvNT_6ParamsE --------------------------
	.section	.nv.shared._ZN7cutlass13device_kernelINS_4gemm6kernel13GemmUniversalIN4cute5tupleIJiiiiEEENS1_10collective13CollectiveMmaINS1_34MainloopSm90TmaGmmaWarpSpecializedILi3ENS5_IJNS4_1CILi2EEESB_NSA_ILi1EEEEEENS1_35KernelTmaWarpSpecializedCooperativeEEENS5_IJNSA_ILi128EEESG_NSA_ILi64EEEEEENS_10tfloat32_tENS5_IJlSC_lEEESJ_SK_NS4_8TiledMMAINS4_8MMA_AtomIJNS4_4SM904GMMA30MMA_64x128x8_F32TF32TF32_SS_TNILNSO_7ScaleInE1ELSQ_1EEEEEENS4_6LayoutINS5_IJSB_SC_SC_EEENS5_IJSC_NSA_ILi0EEESV_EEEEENS5_IJNS4_10UnderscoreESY_SY_EEEEENS4_23SM90_TMA_LOAD_MULTICASTENS4_14ComposedLayoutINS4_7SwizzleILi3ELi4ELi3EEENS4_18smem_ptr_flag_bitsILi32EEENST_INS5_IJNSA_ILi8EEENSA_ILi32EEEEEENS5_IJS18_SC_EEEEEEEvNS4_8identityES11_S1C_vS1D_EENS_8epilogue10collective6detail29Sm90TmaWarpSpecializedAdapterINS1G_15DefaultEpilogueISJ_SK_SK_NS1F_6thread17LinearCombinationISJ_Li1EffLNS1K_9ScaleType4KindE0ELNS_15FloatRoundStyleE2ESJ_EENS1_15EpilogueDefaultEEEEEvvEEEEvNT_6ParamsE,"aw",@nobits
	.sectionflags	@""
	.align	16
	.zero		1024


//--------------------- .nv.shared.reserved.0     --------------------------
	.section	.nv.shared.reserved.0,"aw",@nobits
	.weak		__nv_reservedSMEM_offset_0_alias
	.size		__nv_reservedSMEM_offset_0_alias, 0, 0
	.other		__nv_reservedSMEM_offset_0_alias,@"STO_CUDA_RESERVED_SHARED STV_DEFAULT"
__nv_reservedSMEM_offset_0_alias:
	.zero		0


//--------------------- .nv.global                --------------------------
	.section	.nv.global,"aw",@nobits
.nv.global:
	.type		_ZN39_INTERNAL_76c8d6da_4_k_cu_cb60065a_65804cute1_E,@object
	.size		_ZN39_INTERNAL_76c8d6da_4_k_cu_cb60065a_65804cute1_E,(_ZN39_INTERNAL_76c8d6da_4_k_cu_cb60065a_65804cuda3std3__45__cpo6cbeginE - _ZN39_INTERNAL_76c8d6da_4_k_cu_cb60065a_65804cute1_E)
_ZN39_INTERNAL_76c8d6da_4_k_cu_cb60065a_65804cute1_E:
	.zero		1
	.type		_ZN39_INTERNAL_76c8d6da_4_k_cu_cb60065a_65804cuda3std3__45__cpo6cbeginE,@object
	.size		_ZN39_INTERNAL_76c8d6da_4_k_cu_cb60065a_65804cuda3std3__45__cpo6cbeginE,(_ZN39_INTERNAL_76c8d6da_4_k_cu_cb60065a_65804cuda3std3__48in_placeE - _ZN39_INTERNAL_76c8d6da_4_k_cu_cb60065a_65804cuda3std3__45__cpo6cbeginE)
_ZN39_INTERNAL_76c8d6da_4_k_cu_cb60065a_65804cuda3std3__45__cpo6cbeginE:
	.zero		1
	.type		_ZN39_INTERNAL_76c8d6da_4_k_cu_cb60065a_65804cuda3std3__48in_placeE,@object
	.size		_ZN39_INTERNAL_76c8d6da_4_k_cu_cb60065a_65804cuda3std3__48in_placeE,(_ZN39_INTERNAL_76c8d6da_4_k_cu_cb60065a_65804cuda3std6ranges3__45__cpo9iter_moveE - _ZN39_INTERNAL_76c8d6da_4_k_cu_cb60065a_65804cuda3std3__48in_placeE)
_ZN39_INTERNAL_76c8d6da_4_k_cu_cb60065a_65804cuda3std3__48in_placeE:
	.zero		1
	.type		_ZN39_INTERNAL_76c8d6da_4_k_cu_cb60065a_65804cuda3std6ranges3__45__cpo9iter_moveE,@object
	.size		_ZN39_INTERNAL_76c8d6da_4_k_cu_cb60065a_65804cuda3std6ranges3__45__cpo9iter_moveE,(_ZN39_INTERNAL_76c8d6da_4_k_cu_cb60065a_65804cuda3std3__45__cpo5beginE - _ZN39_INTERNAL_76c8d6da_4_k_cu_cb60065a_65804cuda3std6ranges3__45__cpo9iter_moveE)
_ZN39_INTERNAL_76c8d6da_4_k_cu_cb60065a_65804cuda3std6ranges3__45__cpo9iter_moveE:
	.zero		1
	.type		_ZN39_INTERNAL_76c8d6da_4_k_cu_cb60065a_65804cuda3std3__45__cpo5beginE,@object
	.size		_ZN39_INTERNAL_76c8d6da_4_k_cu_cb60065a_65804cuda3std3__45__cpo5beginE,(_ZN39_INTERNAL_76c8d6da_4_k_cu_cb60065a_65804cuda3std3__441_GLOBAL__N__76c8d6da_4_k_cu_cb60065a_65806ignoreE - _ZN39_INTERNAL_76c8d6da_4_k_cu_cb60065a_65804cuda3std3__45__cpo5beginE)
_ZN39_INTERNAL_76c8d6da_4_k_cu_cb60065a_65804cuda3std3__45__cpo5beginE:
	.zero		1
	.type		_ZN39_INTERNAL_76c8d6da_4_k_cu_cb60065a_65804cuda3std3__441_GLOBAL__N__76c8d6da_4_k_cu_cb60065a_65806ignoreE,@object
	.size		_ZN39_INTERNAL_76c8d6da_4_k_cu_cb60065a_65804cuda3std3__441_GLOBAL__N__76c8d6da_4_k_cu_cb60065a_65806ignoreE,(_ZN39_INTERNAL_76c8d6da_4_k_cu_cb60065a_65804cute7productE - _ZN39_INTERNAL_76c8d6da_4_k_cu_cb60065a_65804cuda3std3__441_GLOBAL__N__76c8d6da_4_k_cu_cb60065a_65806ignoreE)
_ZN39_INTERNAL_76c8d6da_4_k_cu_cb60065a_65804cuda3std3__441_GLOBAL__N__76c8d6da_4_k_cu_cb60065a_65806ignoreE:
	.zero		1
	.type		_ZN39_INTERNAL_76c8d6da_4_k_cu_cb60065a_65804cute7productE,@object
	.size		_ZN39_INTERNAL_76c8d6da_4_k_cu_cb60065a_65804cute7productE,(_ZN39_INTERNAL_76c8d6da_4_k_cu_cb60065a_65804cuda3std3__45__cpo3endE - _ZN39_INTERNAL_76c8d6da_4_k_cu_cb60065a_65804cute7productE)
_ZN39_INTERNAL_76c8d6da_4_k_cu_cb60065a_65804cute7productE:
	.zero		1
	.type		_ZN39_INTERNAL_76c8d6da_4_k_cu_cb60065a_65804cuda3std3__45__cpo3endE,@object
	.size		_ZN39_INTERNAL_76c8d6da_4_k_cu_cb60065a_65804cuda3std3__45__cpo3endE,(_ZN39_INTERNAL_76c8d6da_4_k_cu_cb60065a_65804cuda3std3__419piecewise_constructE - _ZN39_INTERNAL_76c8d6da_4_k_cu_cb60065a_65804cuda3std3__45__cpo3endE)
_ZN39_INTERNAL_76c8d6da_4_k_cu_cb60065a_65804cuda3std3__45__cpo3endE:
	.zero		1
	.type		_ZN39_INTERNAL_76c8d6da_4_k_cu_cb60065a_65804cuda3std3__419piecewise_constructE,@object
	.size		_ZN39_INTERNAL_76c8d6da_4_k_cu_cb60065a_65804cuda3std3__419piecewise_constructE,(_ZN39_INTERNAL_76c8d6da_4_k_cu_cb60065a_65804cuda3std3__45__cpo4cendE - _ZN39_INTERNAL_76c8d6da_4_k_cu_cb60065a_65804cuda3std3__419piecewise_constructE)
_ZN39_INTERNAL_76c8d6da_4_k_cu_cb60065a_65804cuda3std3__419piecewise_constructE:
	.zero		1
	.type		_ZN39_INTERNAL_76c8d6da_4_k_cu_cb60065a_65804cuda3std3__45__cpo4cendE,@object
	.size		_ZN39_INTERNAL_76c8d6da_4_k_cu_cb60065a_65804cuda3std3__45__cpo4cendE,(_ZN39_INTERNAL_76c8d6da_4_k_cu_cb60065a_65804cuda3std6ranges3__45__cpo4swapE - _ZN39_INTERNAL_76c8d6da_4_k_cu_cb60065a_65804cuda3std3__45__cpo4cendE)
_ZN39_INTERNAL_76c8d6da_4_k_cu_cb60065a_65804cuda3std3__45__cpo4cendE:
	.zero		1
	.type		_ZN39_INTERNAL_76c8d6da_4_k_cu_cb60065a_65804cuda3std6ranges3__45__cpo4swapE,@object
	.size		_ZN39_INTERNAL_76c8d6da_4_k_cu_cb60065a_65804cuda3std6ranges3__45__cpo4swapE,(.L_8 - _ZN39_INTERNAL_76c8d6da_4_k_cu_cb60065a_65804cuda3std6ranges3__45__cpo4swapE)
_ZN39_INTERNAL_76c8d6da_4_k_cu_cb60065a_65804cuda3std6ranges3__45__cpo4swapE:
	.zero		1
.L_8:


//--------------------- .nv.constant0._ZN7cutlass13device_kernelINS_4gemm6kernel13GemmUniversalIN4cute5tupleIJiiiiEEENS1_10collective13CollectiveMmaINS1_34MainloopSm90TmaGmmaWarpSpecializedILi3ENS5_IJNS4_1CILi2EEESB_NSA_ILi1EEEEEENS1_35KernelTmaWarpSpecializedCooperativeEEENS5_IJNSA_ILi128EEESG_NSA_ILi64EEEEEENS_10tfloat32_tENS5_IJlSC_lEEESJ_SK_NS4_8TiledMMAINS4_8MMA_AtomIJNS4_4SM904GMMA30MMA_64x128x8_F32TF32TF32_SS_TNILNSO_7ScaleInE1ELSQ_1EEEEEENS4_6LayoutINS5_IJSB_SC_SC_EEENS5_IJSC_NSA_ILi0EEESV_EEEEENS5_IJNS4_10UnderscoreESY_SY_EEEEENS4_23SM90_TMA_LOAD_MULTICASTENS4_14ComposedLayoutINS4_7SwizzleILi3ELi4ELi3EEENS4_18smem_ptr_flag_bitsILi32EEENST_INS5_IJNSA_ILi8EEENSA_ILi32EEEEEENS5_IJS18_SC_EEEEEEEvNS4_8identityES11_S1C_vS1D_EENS_8epilogue10collective6detail29Sm90TmaWarpSpecializedAdapterINS1G_15DefaultEpilogueISJ_SK_SK_NS1F_6thread17LinearCombinationISJ_Li1EffLNS1K_9ScaleType4KindE0ELNS_15FloatRoundStyleE2ESJ_EENS1_15EpilogueDefaultEEEEEvvEEEEvNT_6ParamsE --------------------------
	.section	.nv.constant0._ZN7cutlass13device_kernelINS_4gemm6kernel13GemmUniversalIN4cute5tupleIJiiiiEEENS1_10collective13CollectiveMmaINS1_34MainloopSm90TmaGmmaWarpSpecializedILi3ENS5_IJNS4_1CILi2EEESB_NSA_ILi1EEEEEENS1_35KernelTmaWarpSpecializedCooperativeEEENS5_IJNSA_ILi128EEESG_NSA_ILi64EEEEEENS_10tfloat32_tENS5_IJlSC_lEEESJ_SK_NS4_8TiledMMAINS4_8MMA_AtomIJNS4_4SM904GMMA30MMA_64x128x8_F32TF32TF32_SS_TNILNSO_7ScaleInE1ELSQ_1EEEEEENS4_6LayoutINS5_IJSB_SC_SC_EEENS5_IJSC_NSA_ILi0EEESV_EEEEENS5_IJNS4_10UnderscoreESY_SY_EEEEENS4_23SM90_TMA_LOAD_MULTICASTENS4_14ComposedLayoutINS4_7SwizzleILi3ELi4ELi3EEENS4_18smem_ptr_flag_bitsILi32EEENST_INS5_IJNSA_ILi8EEENSA_ILi32EEEEEENS5_IJS18_SC_EEEEEEEvNS4_8identityES11_S1C_vS1D_EENS_8epilogue10collective6detail29Sm90TmaWarpSpecializedAdapterINS1G_15DefaultEpilogueISJ_SK_SK_NS1F_6thread17LinearCombinationISJ_Li1EffLNS1K_9ScaleType4KindE0ELNS_15FloatRoundStyleE2ESJ_EENS1_15EpilogueDefaultEEEEEvvEEEEvNT_6ParamsE,"a",@progbits
	.sectionflags	@""
	.align	4
.nv.constant0._ZN7cutlass13device_kernelINS_4gemm6kernel13GemmUniversalIN4cute5tupleIJiiiiEEENS1_10collective13CollectiveMmaINS1_34MainloopSm90TmaGmmaWarpSpecializedILi3ENS5_IJNS4_1CILi2EEESB_NSA_ILi1EEEEEENS1_35KernelTmaWarpSpecializedCooperativeEEENS5_IJNSA_ILi128EEESG_NSA_ILi64EEEEEENS_10tfloat32_tENS5_IJlSC_lEEESJ_SK_NS4_8TiledMMAINS4_8MMA_AtomIJNS4_4SM904GMMA30MMA_64x128x8_F32TF32TF32_SS_TNILNSO_7ScaleInE1ELSQ_1EEEEEENS4_6LayoutINS5_IJSB_SC_SC_EEENS5_IJSC_NSA_ILi0EEESV_EEEEENS5_IJNS4_10UnderscoreESY_SY_EEEEENS4_23SM90_TMA_LOAD_MULTICASTENS4_14ComposedLayoutINS4_7SwizzleILi3ELi4ELi3EEENS4_18smem_ptr_flag_bitsILi32EEENST_INS5_IJNSA_ILi8EEENSA_ILi32EEEEEENS5_IJS18_SC_EEEEEEEvNS4_8identityES11_S1C_vS1D_EENS_8epilogue10collective6detail29Sm90TmaWarpSpecializedAdapterINS1G_15DefaultEpilogueISJ_SK_SK_NS1F_6thread17LinearCombinationISJ_Li1EffLNS1K_9ScaleType4KindE0ELNS_15FloatRoundStyleE2ESJ_EENS1_15EpilogueDefaultEEEEEvvEEEEvNT_6ParamsE:
	.zero		1664


//--------------------- SYMBOLS --------------------------

	.type		.nv.reservedSmem.offset0,@object
	.size		.nv.reservedSmem.offset0,0x4
	.type		__assertfail,@function
